//
// Generated by NVIDIA NVVM Compiler
//
// Compiler Build ID: CL-36424714
// Cuda compilation tools, release 13.0, V13.0.88
// Based on NVVM 20.0.0
//

.version 9.0
.target sm_100
.address_size 64

	// .globl	_Z13scat_part_sumPdS_
.global .align 1 .b8 _ZN34_INTERNAL_3f452193_4_k_cu_259a83a44cuda3std3__45__cpo5beginE[1];
.global .align 1 .b8 _ZN34_INTERNAL_3f452193_4_k_cu_259a83a44cuda3std3__45__cpo3endE[1];
.global .align 1 .b8 _ZN34_INTERNAL_3f452193_4_k_cu_259a83a44cuda3std3__45__cpo6cbeginE[1];
.global .align 1 .b8 _ZN34_INTERNAL_3f452193_4_k_cu_259a83a44cuda3std3__45__cpo4cendE[1];
.global .align 1 .b8 _ZN34_INTERNAL_3f452193_4_k_cu_259a83a44cuda3std3__45__cpo6rbeginE[1];
.global .align 1 .b8 _ZN34_INTERNAL_3f452193_4_k_cu_259a83a44cuda3std3__45__cpo4rendE[1];
.global .align 1 .b8 _ZN34_INTERNAL_3f452193_4_k_cu_259a83a44cuda3std3__45__cpo7crbeginE[1];
.global .align 1 .b8 _ZN34_INTERNAL_3f452193_4_k_cu_259a83a44cuda3std3__45__cpo5crendE[1];
.global .align 1 .b8 _ZN34_INTERNAL_3f452193_4_k_cu_259a83a44cuda3std3__436_GLOBAL__N__3f452193_4_k_cu_259a83a46ignoreE[1];
.global .align 1 .b8 _ZN34_INTERNAL_3f452193_4_k_cu_259a83a44cuda3std3__419piecewise_constructE[1];
.global .align 1 .b8 _ZN34_INTERNAL_3f452193_4_k_cu_259a83a44cuda3std3__48in_placeE[1];
.global .align 1 .b8 _ZN34_INTERNAL_3f452193_4_k_cu_259a83a44cuda3std3__420unreachable_sentinelE[1];
.global .align 1 .b8 _ZN34_INTERNAL_3f452193_4_k_cu_259a83a44cuda3std3__47nulloptE[1];
.global .align 1 .b8 _ZN34_INTERNAL_3f452193_4_k_cu_259a83a44cuda3std3__48unexpectE[1];
.global .align 1 .b8 _ZN34_INTERNAL_3f452193_4_k_cu_259a83a44cuda3std6ranges3__45__cpo4swapE[1];
.global .align 1 .b8 _ZN34_INTERNAL_3f452193_4_k_cu_259a83a44cuda3std6ranges3__45__cpo9iter_moveE[1];
.global .align 1 .b8 _ZN34_INTERNAL_3f452193_4_k_cu_259a83a44cuda3std6ranges3__45__cpo5beginE[1];
.global .align 1 .b8 _ZN34_INTERNAL_3f452193_4_k_cu_259a83a44cuda3std6ranges3__45__cpo3endE[1];
.global .align 1 .b8 _ZN34_INTERNAL_3f452193_4_k_cu_259a83a44cuda3std6ranges3__45__cpo6cbeginE[1];
.global .align 1 .b8 _ZN34_INTERNAL_3f452193_4_k_cu_259a83a44cuda3std6ranges3__45__cpo4cendE[1];
.global .align 1 .b8 _ZN34_INTERNAL_3f452193_4_k_cu_259a83a44cuda3std6ranges3__45__cpo7advanceE[1];
.global .align 1 .b8 _ZN34_INTERNAL_3f452193_4_k_cu_259a83a44cuda3std6ranges3__45__cpo9iter_swapE[1];
.global .align 1 .b8 _ZN34_INTERNAL_3f452193_4_k_cu_259a83a44cuda3std6ranges3__45__cpo4nextE[1];
.global .align 1 .b8 _ZN34_INTERNAL_3f452193_4_k_cu_259a83a44cuda3std6ranges3__45__cpo4prevE[1];
.global .align 1 .b8 _ZN34_INTERNAL_3f452193_4_k_cu_259a83a44cuda3std6ranges3__45__cpo4dataE[1];
.global .align 1 .b8 _ZN34_INTERNAL_3f452193_4_k_cu_259a83a44cuda3std6ranges3__45__cpo5cdataE[1];
.global .align 1 .b8 _ZN34_INTERNAL_3f452193_4_k_cu_259a83a44cuda3std6ranges3__45__cpo4sizeE[1];
.global .align 1 .b8 _ZN34_INTERNAL_3f452193_4_k_cu_259a83a44cuda3std6ranges3__45__cpo5ssizeE[1];
.global .align 1 .b8 _ZN34_INTERNAL_3f452193_4_k_cu_259a83a44cuda3std6ranges3__45__cpo8distanceE[1];
.global .align 1 .b8 _ZN34_INTERNAL_3f452193_4_k_cu_259a83a46thrust24THRUST_300001_SM_1000_NS8cuda_cub3parE[1];
.global .align 1 .b8 _ZN34_INTERNAL_3f452193_4_k_cu_259a83a46thrust24THRUST_300001_SM_1000_NS8cuda_cub10par_nosyncE[1];
.global .align 1 .b8 _ZN34_INTERNAL_3f452193_4_k_cu_259a83a46thrust24THRUST_300001_SM_1000_NS6system6detail10sequential3seqE[1];
.global .align 1 .b8 _ZN34_INTERNAL_3f452193_4_k_cu_259a83a46thrust24THRUST_300001_SM_1000_NS12placeholders2_1E[1];
.global .align 1 .b8 _ZN34_INTERNAL_3f452193_4_k_cu_259a83a46thrust24THRUST_300001_SM_1000_NS12placeholders2_2E[1];
.global .align 1 .b8 _ZN34_INTERNAL_3f452193_4_k_cu_259a83a46thrust24THRUST_300001_SM_1000_NS12placeholders2_3E[1];
.global .align 1 .b8 _ZN34_INTERNAL_3f452193_4_k_cu_259a83a46thrust24THRUST_300001_SM_1000_NS12placeholders2_4E[1];
.global .align 1 .b8 _ZN34_INTERNAL_3f452193_4_k_cu_259a83a46thrust24THRUST_300001_SM_1000_NS12placeholders2_5E[1];
.global .align 1 .b8 _ZN34_INTERNAL_3f452193_4_k_cu_259a83a46thrust24THRUST_300001_SM_1000_NS12placeholders2_6E[1];
.global .align 1 .b8 _ZN34_INTERNAL_3f452193_4_k_cu_259a83a46thrust24THRUST_300001_SM_1000_NS12placeholders2_7E[1];
.global .align 1 .b8 _ZN34_INTERNAL_3f452193_4_k_cu_259a83a46thrust24THRUST_300001_SM_1000_NS12placeholders2_8E[1];
.global .align 1 .b8 _ZN34_INTERNAL_3f452193_4_k_cu_259a83a46thrust24THRUST_300001_SM_1000_NS12placeholders2_9E[1];
.global .align 1 .b8 _ZN34_INTERNAL_3f452193_4_k_cu_259a83a46thrust24THRUST_300001_SM_1000_NS12placeholders3_10E[1];
.global .align 1 .b8 _ZN34_INTERNAL_3f452193_4_k_cu_259a83a46thrust24THRUST_300001_SM_1000_NS3seqE[1];

.visible .entry _Z13scat_part_sumPdS_(
	.param .u64 .ptr .align 1 _Z13scat_part_sumPdS__param_0,
	.param .u64 .ptr .align 1 _Z13scat_part_sumPdS__param_1
)
{
	.reg .b32 	%r<5>;
	.reg .b64 	%rd<9>;
	.reg .b64 	%fd<4>;

	ld.param.u64 	%rd1, [_Z13scat_part_sumPdS__param_0];
	ld.param.u64 	%rd2, [_Z13scat_part_sumPdS__param_1];
	cvta.to.global.u64 	%rd3, %rd1;
	cvta.to.global.u64 	%rd4, %rd2;
	mov.u32 	%r1, %ctaid.x;
	mov.u32 	%r2, %ntid.x;
	mov.u32 	%r3, %tid.x;
	mad.lo.s32 	%r4, %r1, %r2, %r3;
	mul.wide.u32 	%rd5, %r1, 8;
	add.s64 	%rd6, %rd4, %rd5;
	ld.global.f64 	%fd1, [%rd6];
	mul.wide.s32 	%rd7, %r4, 8;
	add.s64 	%rd8, %rd3, %rd7;
	ld.global.f64 	%fd2, [%rd8];
	add.f64 	%fd3, %fd1, %fd2;
	st.global.f64 	[%rd8], %fd3;
	ret;

}
	// .globl	_Z7upsweepPdS_i
.visible .entry _Z7upsweepPdS_i(
	.param .u64 .ptr .align 1 _Z7upsweepPdS_i_param_0,
	.param .u64 .ptr .align 1 _Z7upsweepPdS_i_param_1,
	.param .u32 _Z7upsweepPdS_i_param_2
)
{
	.reg .pred 	%p<8>;
	.reg .b32 	%r<16>;
	.reg .b64 	%rd<15>;
	.reg .b64 	%fd<6>;

	ld.param.u64 	%rd5, [_Z7upsweepPdS_i_param_0];
	ld.param.u64 	%rd4, [_Z7upsweepPdS_i_param_1];
	ld.param.u32 	%r9, [_Z7upsweepPdS_i_param_2];
	cvta.to.global.u64 	%rd1, %rd4;
	cvta.to.global.u64 	%rd2, %rd5;
	mov.u32 	%r1, %ctaid.x;
	mov.u32 	%r10, %ntid.x;
	mul.lo.s32 	%r2, %r1, %r10;
	mov.u32 	%r3, %tid.x;
	add.s32 	%r4, %r2, %r3;
	bar.sync 	0;
	setp.lt.s32 	%p1, %r9, 2;
	mul.wide.s32 	%rd6, %r4, 8;
	add.s64 	%rd3, %rd2, %rd6;
	@%p1 bra 	$L__BB1_6;
	min.s32 	%r5, %r9, 1024;
	mov.b32 	%r15, 2;
$L__BB1_2:
	rem.s32 	%r12, %r4, %r15;
	add.s32 	%r13, %r15, -1;
	setp.ne.s32 	%p2, %r12, %r13;
	@%p2 bra 	$L__BB1_5;
	shr.u32 	%r14, %r15, 1;
	sub.s32 	%r7, %r4, %r14;
	setp.lt.s32 	%p3, %r7, %r2;
	@%p3 bra 	$L__BB1_5;
	mul.wide.s32 	%rd7, %r7, 8;
	add.s64 	%rd8, %rd2, %rd7;
	ld.global.f64 	%fd1, [%rd8];
	ld.global.f64 	%fd2, [%rd3];
	add.f64 	%fd3, %fd1, %fd2;
	st.global.f64 	[%rd3], %fd3;
$L__BB1_5:
	bar.sync 	0;
	shl.b32 	%r15, %r15, 1;
	setp.le.s32 	%p4, %r15, %r5;
	@%p4 bra 	$L__BB1_2;
$L__BB1_6:
	bar.sync 	0;
	setp.eq.s64 	%p5, %rd4, 0;
	@%p5 bra 	$L__BB1_12;
	setp.ne.s32 	%p6, %r3, 1023;
	@%p6 bra 	$L__BB1_11;
	setp.ge.s32 	%p7, %r4, %r9;
	@%p7 bra 	$L__BB1_10;
	ld.global.f64 	%fd5, [%rd3];
	mul.wide.u32 	%rd13, %r1, 8;
	add.s64 	%rd14, %rd1, %rd13;
	st.global.f64 	[%rd14], %fd5;
	bra.uni 	$L__BB1_11;
$L__BB1_10:
	mul.wide.s32 	%rd9, %r9, 8;
	add.s64 	%rd10, %rd2, %rd9;
	ld.global.f64 	%fd4, [%rd10+-8];
	mul.wide.u32 	%rd11, %r1, 8;
	add.s64 	%rd12, %rd1, %rd11;
	st.global.f64 	[%rd12], %fd4;
$L__BB1_11:
	bar.sync 	0;
$L__BB1_12:
	ret;

}
	// .globl	_Z14incl_downsweepPd
.visible .entry _Z14incl_downsweepPd(
	.param .u64 .ptr .align 1 _Z14incl_downsweepPd_param_0
)
{
	.reg .pred 	%p<19>;
	.reg .b32 	%r<25>;
	.reg .b64 	%rd<7>;
	.reg .b64 	%fd<28>;

	ld.param.u64 	%rd3, [_Z14incl_downsweepPd_param_0];
	cvta.to.global.u64 	%rd4, %rd3;
	mov.u32 	%r3, %ctaid.x;
	mov.u32 	%r4, %ntid.x;
	mul.lo.s32 	%r5, %r3, %r4;
	add.s32 	%r1, %r5, %r4;
	mov.u32 	%r6, %tid.x;
	add.s32 	%r2, %r5, %r6;
	bar.sync 	0;
	mul.wide.s32 	%rd5, %r2, 8;
	add.s64 	%rd1, %rd4, %rd5;
	and.b32  	%r7, %r2, -2147483137;
	setp.ne.s32 	%p1, %r7, 511;
	mul.wide.u32 	%rd6, %r2, 8;
	add.s64 	%rd2, %rd4, %rd6;
	@%p1 bra 	$L__BB2_3;
	add.s32 	%r8, %r2, 256;
	setp.ge.s32 	%p2, %r8, %r1;
	@%p2 bra 	$L__BB2_3;
	ld.global.f64 	%fd1, [%rd1];
	ld.global.f64 	%fd2, [%rd2+2048];
	add.f64 	%fd3, %fd1, %fd2;
	st.global.f64 	[%rd2+2048], %fd3;
$L__BB2_3:
	bar.sync 	0;
	and.b32  	%r9, %r2, -2147483393;
	setp.ne.s32 	%p3, %r9, 255;
	@%p3 bra 	$L__BB2_6;
	add.s32 	%r10, %r2, 128;
	setp.ge.s32 	%p4, %r10, %r1;
	@%p4 bra 	$L__BB2_6;
	ld.global.f64 	%fd4, [%rd1];
	ld.global.f64 	%fd5, [%rd2+1024];
	add.f64 	%fd6, %fd4, %fd5;
	st.global.f64 	[%rd2+1024], %fd6;
$L__BB2_6:
	bar.sync 	0;
	and.b32  	%r11, %r2, -2147483521;
	setp.ne.s32 	%p5, %r11, 127;
	@%p5 bra 	$L__BB2_9;
	add.s32 	%r12, %r2, 64;
	setp.ge.s32 	%p6, %r12, %r1;
	@%p6 bra 	$L__BB2_9;
	ld.global.f64 	%fd7, [%rd1];
	ld.global.f64 	%fd8, [%rd2+512];
	add.f64 	%fd9, %fd7, %fd8;
	st.global.f64 	[%rd2+512], %fd9;
$L__BB2_9:
	bar.sync 	0;
	and.b32  	%r13, %r2, -2147483585;
	setp.ne.s32 	%p7, %r13, 63;
	@%p7 bra 	$L__BB2_12;
	add.s32 	%r14, %r2, 32;
	setp.ge.s32 	%p8, %r14, %r1;
	@%p8 bra 	$L__BB2_12;
	ld.global.f64 	%fd10, [%rd1];
	ld.global.f64 	%fd11, [%rd2+256];
	add.f64 	%fd12, %fd10, %fd11;
	st.global.f64 	[%rd2+256], %fd12;
$L__BB2_12:
	bar.sync 	0;
	and.b32  	%r15, %r2, -2147483617;
	setp.ne.s32 	%p9, %r15, 31;
	@%p9 bra 	$L__BB2_15;
	add.s32 	%r16, %r2, 16;
	setp.ge.s32 	%p10, %r16, %r1;
	@%p10 bra 	$L__BB2_15;
	ld.global.f64 	%fd13, [%rd1];
	ld.global.f64 	%fd14, [%rd2+128];
	add.f64 	%fd15, %fd13, %fd14;
	st.global.f64 	[%rd2+128], %fd15;
$L__BB2_15:
	bar.sync 	0;
	and.b32  	%r17, %r2, -2147483633;
	setp.ne.s32 	%p11, %r17, 15;
	@%p11 bra 	$L__BB2_18;
	add.s32 	%r18, %r2, 8;
	setp.ge.s32 	%p12, %r18, %r1;
	@%p12 bra 	$L__BB2_18;
	ld.global.f64 	%fd16, [%rd1];
	ld.global.f64 	%fd17, [%rd2+64];
	add.f64 	%fd18, %fd16, %fd17;
	st.global.f64 	[%rd2+64], %fd18;
$L__BB2_18:
	bar.sync 	0;
	and.b32  	%r19, %r2, -2147483641;
	setp.ne.s32 	%p13, %r19, 7;
	@%p13 bra 	$L__BB2_21;
	add.s32 	%r20, %r2, 4;
	setp.ge.s32 	%p14, %r20, %r1;
	@%p14 bra 	$L__BB2_21;
	ld.global.f64 	%fd19, [%rd1];
	ld.global.f64 	%fd20, [%rd2+32];
	add.f64 	%fd21, %fd19, %fd20;
	st.global.f64 	[%rd2+32], %fd21;
$L__BB2_21:
	bar.sync 	0;
	and.b32  	%r21, %r2, -2147483645;
	setp.ne.s32 	%p15, %r21, 3;
	@%p15 bra 	$L__BB2_24;
	add.s32 	%r22, %r2, 2;
	setp.ge.s32 	%p16, %r22, %r1;
	@%p16 bra 	$L__BB2_24;
	ld.global.f64 	%fd22, [%rd1];
	ld.global.f64 	%fd23, [%rd2+16];
	add.f64 	%fd24, %fd22, %fd23;
	st.global.f64 	[%rd2+16], %fd24;
$L__BB2_24:
	bar.sync 	0;
	and.b32  	%r23, %r2, -2147483647;
	setp.ne.s32 	%p17, %r23, 1;
	@%p17 bra 	$L__BB2_27;
	add.s32 	%r24, %r2, 1;
	setp.ge.s32 	%p18, %r24, %r1;
	@%p18 bra 	$L__BB2_27;
	ld.global.f64 	%fd25, [%rd1];
	ld.global.f64 	%fd26, [%rd2+8];
	add.f64 	%fd27, %fd25, %fd26;
	st.global.f64 	[%rd2+8], %fd27;
$L__BB2_27:
	bar.sync 	0;
	ret;

}
	// .globl	_Z14excl_downsweepPdi
.visible .entry _Z14excl_downsweepPdi(
	.param .u64 .ptr .align 1 _Z14excl_downsweepPdi_param_0,
	.param .u32 _Z14excl_downsweepPdi_param_1
)
{
	.reg .pred 	%p<6>;
	.reg .b32 	%r<19>;
	.reg .b64 	%rd<10>;
	.reg .b64 	%fd<5>;

	ld.param.u64 	%rd3, [_Z14excl_downsweepPdi_param_0];
	ld.param.u32 	%r8, [_Z14excl_downsweepPdi_param_1];
	cvta.to.global.u64 	%rd1, %rd3;
	mov.u32 	%r9, %ctaid.x;
	mov.u32 	%r1, %ntid.x;
	mul.lo.s32 	%r2, %r9, %r1;
	mov.u32 	%r10, %tid.x;
	add.s32 	%r3, %r2, %r10;
	and.b32  	%r11, %r3, 1023;
	setp.ne.s32 	%p1, %r11, 0;
	@%p1 bra 	$L__BB3_2;
	add.s32 	%r12, %r2, %r1;
	min.s32 	%r13, %r8, %r12;
	mul.wide.s32 	%rd4, %r13, 8;
	add.s64 	%rd5, %rd1, %rd4;
	mov.b64 	%rd6, 0;
	st.global.u64 	[%rd5+-8], %rd6;
$L__BB3_2:
	bar.sync 	0;
	setp.lt.s32 	%p2, %r8, 1;
	@%p2 bra 	$L__BB3_8;
	mul.wide.s32 	%rd7, %r3, 8;
	add.s64 	%rd2, %rd1, %rd7;
	min.s32 	%r18, %r8, 1024;
$L__BB3_4:
	mov.u32 	%r5, %r18;
	rem.s32 	%r14, %r3, %r5;
	add.s32 	%r15, %r5, -1;
	setp.ne.s32 	%p3, %r14, %r15;
	@%p3 bra 	$L__BB3_7;
	shr.u32 	%r16, %r5, 1;
	sub.s32 	%r6, %r3, %r16;
	setp.lt.s32 	%p4, %r6, %r2;
	@%p4 bra 	$L__BB3_7;
	ld.global.f64 	%fd1, [%rd2];
	cvt.rzi.s32.f64 	%r17, %fd1;
	mul.wide.s32 	%rd8, %r6, 8;
	add.s64 	%rd9, %rd1, %rd8;
	ld.global.f64 	%fd2, [%rd9];
	add.f64 	%fd3, %fd1, %fd2;
	st.global.f64 	[%rd2], %fd3;
	cvt.rn.f64.s32 	%fd4, %r17;
	st.global.f64 	[%rd9], %fd4;
$L__BB3_7:
	bar.sync 	0;
	shr.u32 	%r18, %r5, 1;
	setp.gt.u32 	%p5, %r5, 1;
	@%p5 bra 	$L__BB3_4;
$L__BB3_8:
	ret;

}
	// .globl	_ZN3cub18CUB_300001_SM_10006detail11EmptyKernelIvEEvv
.visible .entry _ZN3cub18CUB_300001_SM_10006detail11EmptyKernelIvEEvv()
{


	ret;

}


// ===== COMPILED SASS (sm_100) =====

	.target	sm_100

	.elftype	@"ET_EXEC"


//--------------------- .note.nv.tkinfo           --------------------------
	.section	.note.nv.tkinfo,"",@"SHT_NOTE"
	.sectionflags	@"SHF_NOTE_NV_TKINFO"
	.tkinfo
        /*0018*/ 	.word	0x00000002
        /*0030*/ 	.string	""
        /*0030*/ 	.string	"ptxas"
        /*0030*/ 	.string	"Cuda compilation tools, release 13.0, V13.0.88"
        /*0030*/ 	.string	"Build cuda_13.0.r13.0/compiler.36424714_0"
        /*0030*/ 	.string	"-arch sm_100 -m 64 "



//--------------------- .note.nv.cuinfo           --------------------------
	.section	.note.nv.cuinfo,"",@"SHT_NOTE"
	.sectionflags	@"SHF_NOTE_NV_CUINFO"
        /*0018*/ 	.short	0x0002
        /*001a*/ 	.short	0x0064
        /*001c*/ 	.short	0x0082
	.zero		2


//--------------------- .nv.info                  --------------------------
	.section	.nv.info,"",@"SHT_CUDA_INFO"
	.align	4


	//----- nvinfo : EIATTR_REGCOUNT
	.align		4
        /*0000*/ 	.byte	0x04, 0x2f
        /*0002*/ 	.short	(.L_44 - .L_43)
	.align		4
.L_43:
        /*0004*/ 	.word	index@(_Z13scat_part_sumPdS_)
        /*0008*/ 	.word	0x0000000c


	//----- nvinfo : EIATTR_FRAME_SIZE
	.align		4
.L_44:
        /*000c*/ 	.byte	0x04, 0x11
        /*000e*/ 	.short	(.L_46 - .L_45)
	.align		4
.L_45:
        /*0010*/ 	.word	index@(_Z13scat_part_sumPdS_)
        /*0014*/ 	.word	0x00000000


	//----- nvinfo : EIATTR_REGCOUNT
	.align		4
.L_46:
        /*0018*/ 	.byte	0x04, 0x2f
        /*001a*/ 	.short	(.L_48 - .L_47)
	.align		4
.L_47:
        /*001c*/ 	.word	index@(_Z7upsweepPdS_i)
        /*0020*/ 	.word	0x00000014


	//----- nvinfo : EIATTR_FRAME_SIZE
	.align		4
.L_48:
        /*0024*/ 	.byte	0x04, 0x11
        /*0026*/ 	.short	(.L_50 - .L_49)
	.align		4
.L_49:
        /*0028*/ 	.word	index@(_Z7upsweepPdS_i)
        /*002c*/ 	.word	0x00000000


	//----- nvinfo : EIATTR_REGCOUNT
	.align		4
.L_50:
        /*0030*/ 	.byte	0x04, 0x2f
        /*0032*/ 	.short	(.L_52 - .L_51)
	.align		4
.L_51:
        /*0034*/ 	.word	index@(_Z14incl_downsweepPd)
        /*0038*/ 	.word	0x00000010


	//----- nvinfo : EIATTR_FRAME_SIZE
	.align		4
.L_52:
        /*003c*/ 	.byte	0x04, 0x11
        /*003e*/ 	.short	(.L_54 - .L_53)
	.align		4
.L_53:
        /*0040*/ 	.word	index@(_Z14incl_downsweepPd)
        /*0044*/ 	.word	0x00000000


	//----- nvinfo : EIATTR_REGCOUNT
	.align		4
.L_54:
        /*0048*/ 	.byte	0x04, 0x2f
        /*004a*/ 	.short	(.L_56 - .L_55)
	.align		4
.L_55:
        /*004c*/ 	.word	index@(_Z14excl_downsweepPdi)
        /*0050*/ 	.word	0x00000014


	//----- nvinfo : EIATTR_FRAME_SIZE
	.align		4
.L_56:
        /*0054*/ 	.byte	0x04, 0x11
        /*0056*/ 	.short	(.L_58 - .L_57)
	.align		4
.L_57:
        /*0058*/ 	.word	index@(_Z14excl_downsweepPdi)
        /*005c*/ 	.word	0x00000000


	//----- nvinfo : EIATTR_REGCOUNT
	.align		4
.L_58:
        /*0060*/ 	.byte	0x04, 0x2f
        /*0062*/ 	.short	(.L_60 - .L_59)
	.align		4
.L_59:
        /*0064*/ 	.word	index@(_ZN3cub18CUB_300001_SM_10006detail11EmptyKernelIvEEvv)
        /*0068*/ 	.word	0x00000004


	//----- nvinfo : EIATTR_FRAME_SIZE
	.align		4
.L_60:
        /*006c*/ 	.byte	0x04, 0x11
        /*006e*/ 	.short	(.L_62 - .L_61)
	.align		4
.L_61:
        /*0070*/ 	.word	index@(_ZN3cub18CUB_300001_SM_10006detail11EmptyKernelIvEEvv)
        /*0074*/ 	.word	0x00000000


	//----- nvinfo : EIATTR_MIN_STACK_SIZE
	.align		4
.L_62:
        /*0078*/ 	.byte	0x04, 0x12
        /*007a*/ 	.short	(.L_64 - .L_63)
	.align		4
.L_63:
        /*007c*/ 	.word	index@(_ZN3cub18CUB_300001_SM_10006detail11EmptyKernelIvEEvv)
        /*0080*/ 	.word	0x00000000


	//----- nvinfo : EIATTR_MIN_STACK_SIZE
	.align		4
.L_64:
        /*0084*/ 	.byte	0x04, 0x12
        /*0086*/ 	.short	(.L_66 - .L_65)
	.align		4
.L_65:
        /*0088*/ 	.word	index@(_Z14excl_downsweepPdi)
        /*008c*/ 	.word	0x00000000


	//----- nvinfo : EIATTR_MIN_STACK_SIZE
	.align		4
.L_66:
        /*0090*/ 	.byte	0x04, 0x12
        /*0092*/ 	.short	(.L_68 - .L_67)
	.align		4
.L_67:
        /*0094*/ 	.word	index@(_Z14incl_downsweepPd)
        /*0098*/ 	.word	0x00000000


	//----- nvinfo : EIATTR_MIN_STACK_SIZE
	.align		4
.L_68:
        /*009c*/ 	.byte	0x04, 0x12
        /*009e*/ 	.short	(.L_70 - .L_69)
	.align		4
.L_69:
        /*00a0*/ 	.word	index@(_Z7upsweepPdS_i)
        /*00a4*/ 	.word	0x00000000


	//----- nvinfo : EIATTR_MIN_STACK_SIZE
	.align		4
.L_70:
        /*00a8*/ 	.byte	0x04, 0x12
        /*00aa*/ 	.short	(.L_72 - .L_71)
	.align		4
.L_71:
        /*00ac*/ 	.word	index@(_Z13scat_part_sumPdS_)
        /*00b0*/ 	.word	0x00000000
.L_72:


//--------------------- .nv.compat                --------------------------
	.section	.nv.compat,"",@"SHT_CUDA_COMPAT_INFO"
	.align	4
        /*0000*/ 	.byte	0x02, 0x09, 0x00, 0x00, 0x02, 0x02, 0x01, 0x00, 0x02, 0x05, 0x05, 0x00, 0x03, 0x07, 0x01, 0x01
        /*0010*/ 	.byte	0x02, 0x03, 0x00, 0x00, 0x02, 0x06, 0x01, 0x00, 0x04, 0x0b, 0x08, 0x00, 0x01, 0x00, 0x00, 0x00
        /*0020*/ 	.byte	0x00, 0x00, 0x00, 0x00


//--------------------- .nv.info._ZN3cub18CUB_300001_SM_10006detail11EmptyKernelIvEEvv --------------------------
	.section	.nv.info._ZN3cub18CUB_300001_SM_10006detail11EmptyKernelIvEEvv,"",@"SHT_CUDA_INFO"
	.sectionflags	@""
	.align	4


	//----- nvinfo : EIATTR_CUDA_API_VERSION
	.align		4
        /*0000*/ 	.byte	0x04, 0x37
        /*0002*/ 	.short	(.L_74 - .L_73)
.L_73:
        /*0004*/ 	.word	0x00000082


	//----- nvinfo : EIATTR_SPARSE_MMA_MASK
	.align		4
.L_74:
        /*0008*/ 	.byte	0x03, 0x50
        /*000a*/ 	.short	0x0000


	//----- nvinfo : EIATTR_MAXREG_COUNT
	.align		4
        /*000c*/ 	.byte	0x03, 0x1b
        /*000e*/ 	.short	0x00ff


	//----- nvinfo : EIATTR_MERCURY_ISA_VERSION
	.align		4
        /*0010*/ 	.byte	0x03, 0x5f
        /*0012*/ 	.short	0x0101


	//----- nvinfo : EIATTR_VRC_CTA_INIT_COUNT
	.align		4
        /*0014*/ 	.byte	0x02, 0x4a
	.zero		1
	.zero		1


	//----- nvinfo : EIATTR_EXIT_INSTR_OFFSETS
	.align		4
        /*0018*/ 	.byte	0x04, 0x1c
        /*001a*/ 	.short	(.L_76 - .L_75)


	//   ....[0]....
.L_75:
        /*001c*/ 	.word	0x00000010


	//----- nvinfo : EIATTR_SW_WAR
	.align		4
.L_76:
        /*0020*/ 	.byte	0x04, 0x36
        /*0022*/ 	.short	(.L_78 - .L_77)
.L_77:
        /*0024*/ 	.word	0x00000008
.L_78:


//--------------------- .nv.info._Z14excl_downsweepPdi --------------------------
	.section	.nv.info._Z14excl_downsweepPdi,"",@"SHT_CUDA_INFO"
	.sectionflags	@""
	.align	4


	//----- nvinfo : EIATTR_CUDA_API_VERSION
	.align		4
        /*0000*/ 	.byte	0x04, 0x37
        /*0002*/ 	.short	(.L_80 - .L_79)
.L_79:
        /*0004*/ 	.word	0x00000082


	//----- nvinfo : EIATTR_KPARAM_INFO
	.align		4
.L_80:
        /*0008*/ 	.byte	0x04, 0x17
        /*000a*/ 	.short	(.L_82 - .L_81)
.L_81:
        /*000c*/ 	.word	0x00000000
        /*0010*/ 	.short	0x0001
        /*0012*/ 	.short	0x0008
        /*0014*/ 	.byte	0x00, 0xf0, 0x11, 0x00


	//----- nvinfo : EIATTR_KPARAM_INFO
	.align		4
.L_82:
        /*0018*/ 	.byte	0x04, 0x17
        /*001a*/ 	.short	(.L_84 - .L_83)
.L_83:
        /*001c*/ 	.word	0x00000000
        /*0020*/ 	.short	0x0000
        /*0022*/ 	.short	0x0000
        /*0024*/ 	.byte	0x00, 0xf5, 0x21, 0x00


	//----- nvinfo : EIATTR_SPARSE_MMA_MASK
	.align		4
.L_84:
        /*0028*/ 	.byte	0x03, 0x50
        /*002a*/ 	.short	0x0000


	//----- nvinfo : EIATTR_MAXREG_COUNT
	.align		4
        /*002c*/ 	.byte	0x03, 0x1b
        /*002e*/ 	.short	0x00ff


	//----- nvinfo : EIATTR_NUM_BARRIERS
	.align		4
        /*0030*/ 	.byte	0x02, 0x4c
        /*0032*/ 	.byte	0x01
	.zero		1


	//----- nvinfo : EIATTR_MERCURY_ISA_VERSION
	.align		4
        /*0034*/ 	.byte	0x03, 0x5f
        /*0036*/ 	.short	0x0101


	//----- nvinfo : EIATTR_VRC_CTA_INIT_COUNT
	.align		4
        /*0038*/ 	.byte	0x02, 0x4a
	.zero		1
	.zero		1


	//----- nvinfo : EIATTR_EXIT_INSTR_OFFSETS
	.align		4
        /*003c*/ 	.byte	0x04, 0x1c
        /*003e*/ 	.short	(.L_86 - .L_85)


	//   ....[0]....
.L_85:
        /*0040*/ 	.word	0x000000f0


	//   ....[1]....
        /*0044*/ 	.word	0x00000410


	//----- nvinfo : EIATTR_CRS_STACK_SIZE
	.align		4
.L_86:
        /*0048*/ 	.byte	0x04, 0x1e
        /*004a*/ 	.short	(.L_88 - .L_87)
.L_87:
        /*004c*/ 	.word	0x00000000


	//----- nvinfo : EIATTR_CBANK_PARAM_SIZE
	.align		4
.L_88:
        /*0050*/ 	.byte	0x03, 0x19
        /*0052*/ 	.short	0x000c


	//----- nvinfo : EIATTR_PARAM_CBANK
	.align		4
        /*0054*/ 	.byte	0x04, 0x0a
        /*0056*/ 	.short	(.L_90 - .L_89)
	.align		4
.L_89:
        /*0058*/ 	.word	index@(.nv.constant0._Z14excl_downsweepPdi)
        /*005c*/ 	.short	0x0380
        /*005e*/ 	.short	0x000c


	//----- nvinfo : EIATTR_SW_WAR
	.align		4
.L_90:
        /*0060*/ 	.byte	0x04, 0x36
        /*0062*/ 	.short	(.L_92 - .L_91)
.L_91:
        /*0064*/ 	.word	0x00000008
.L_92:


//--------------------- .nv.info._Z14incl_downsweepPd --------------------------
	.section	.nv.info._Z14incl_downsweepPd,"",@"SHT_CUDA_INFO"
	.sectionflags	@""
	.align	4


	//----- nvinfo : EIATTR_CUDA_API_VERSION
	.align		4
        /*0000*/ 	.byte	0x04, 0x37
        /*0002*/ 	.short	(.L_94 - .L_93)
.L_93:
        /*0004*/ 	.word	0x00000082


	//----- nvinfo : EIATTR_KPARAM_INFO
	.align		4
.L_94:
        /*0008*/ 	.byte	0x04, 0x17
        /*000a*/ 	.short	(.L_96 - .L_95)
.L_95:
        /*000c*/ 	.word	0x00000000
        /*0010*/ 	.short	0x0000
        /*0012*/ 	.short	0x0000
        /*0014*/ 	.byte	0x00, 0xf5, 0x21, 0x00


	//----- nvinfo : EIATTR_SPARSE_MMA_MASK
	.align		4
.L_96:
        /*0018*/ 	.byte	0x03, 0x50
        /*001a*/ 	.short	0x0000


	//----- nvinfo : EIATTR_MAXREG_COUNT
	.align		4
        /*001c*/ 	.byte	0x03, 0x1b
        /*001e*/ 	.short	0x00ff


	//----- nvinfo : EIATTR_NUM_BARRIERS
	.align		4
        /*0020*/ 	.byte	0x02, 0x4c
        /*0022*/ 	.byte	0x01
	.zero		1


	//----- nvinfo : EIATTR_MERCURY_ISA_VERSION
	.align		4
        /*0024*/ 	.byte	0x03, 0x5f
        /*0026*/ 	.short	0x0101


	//----- nvinfo : EIATTR_VRC_CTA_INIT_COUNT
	.align		4
        /*0028*/ 	.byte	0x02, 0x4a
	.zero		1
	.zero		1


	//----- nvinfo : EIATTR_EXIT_INSTR_OFFSETS
	.align		4
        /*002c*/ 	.byte	0x04, 0x1c
        /*002e*/ 	.short	(.L_98 - .L_97)


	//   ....[0]....
.L_97:
        /*0030*/ 	.word	0x000005f0


	//----- nvinfo : EIATTR_CRS_STACK_SIZE
	.align		4
.L_98:
        /*0034*/ 	.byte	0x04, 0x1e
        /*0036*/ 	.short	(.L_100 - .L_99)
.L_99:
        /*0038*/ 	.word	0x00000000


	//----- nvinfo : EIATTR_CBANK_PARAM_SIZE
	.align		4
.L_100:
        /*003c*/ 	.byte	0x03, 0x19
        /*003e*/ 	.short	0x0008


	//----- nvinfo : EIATTR_PARAM_CBANK
	.align		4
        /*0040*/ 	.byte	0x04, 0x0a
        /*0042*/ 	.short	(.L_102 - .L_101)
	.align		4
.L_101:
        /*0044*/ 	.word	index@(.nv.constant0._Z14incl_downsweepPd)
        /*0048*/ 	.short	0x0380
        /*004a*/ 	.short	0x0008


	//----- nvinfo : EIATTR_SW_WAR
	.align		4
.L_102:
        /*004c*/ 	.byte	0x04, 0x36
        /*004e*/ 	.short	(.L_104 - .L_103)
.L_103:
        /*0050*/ 	.word	0x00000008
.L_104:


//--------------------- .nv.info._Z7upsweepPdS_i  --------------------------
	.section	.nv.info._Z7upsweepPdS_i,"",@"SHT_CUDA_INFO"
	.sectionflags	@""
	.align	4


	//----- nvinfo : EIATTR_CUDA_API_VERSION
	.align		4
        /*0000*/ 	.byte	0x04, 0x37
        /*0002*/ 	.short	(.L_106 - .L_105)
.L_105:
        /*0004*/ 	.word	0x00000082


	//----- nvinfo : EIATTR_KPARAM_INFO
	.align		4
.L_106:
        /*0008*/ 	.byte	0x04, 0x17
        /*000a*/ 	.short	(.L_108 - .L_107)
.L_107:
        /*000c*/ 	.word	0x00000000
        /*0010*/ 	.short	0x0002
        /*0012*/ 	.short	0x0010
        /*0014*/ 	.byte	0x00, 0xf0, 0x11, 0x00


	//----- nvinfo : EIATTR_KPARAM_INFO
	.align		4
.L_108:
        /*0018*/ 	.byte	0x04, 0x17
        /*001a*/ 	.short	(.L_110 - .L_109)
.L_109:
        /*001c*/ 	.word	0x00000000
        /*0020*/ 	.short	0x0001
        /*0022*/ 	.short	0x0008
        /*0024*/ 	.byte	0x00, 0xf5, 0x21, 0x00


	//----- nvinfo : EIATTR_KPARAM_INFO
	.align		4
.L_110:
        /*0028*/ 	.byte	0x04, 0x17
        /*002a*/ 	.short	(.L_112 - .L_111)
.L_111:
        /*002c*/ 	.word	0x00000000
        /*0030*/ 	.short	0x0000
        /*0032*/ 	.short	0x0000
        /*0034*/ 	.byte	0x00, 0xf5, 0x21, 0x00


	//----- nvinfo : EIATTR_SPARSE_MMA_MASK
	.align		4
.L_112:
        /*0038*/ 	.byte	0x03, 0x50
        /*003a*/ 	.short	0x0000


	//----- nvinfo : EIATTR_MAXREG_COUNT
	.align		4
        /*003c*/ 	.byte	0x03, 0x1b
        /*003e*/ 	.short	0x00ff


	//----- nvinfo : EIATTR_NUM_BARRIERS
	.align		4
        /*0040*/ 	.byte	0x02, 0x4c
        /*0042*/ 	.byte	0x01
	.zero		1


	//----- nvinfo : EIATTR_MERCURY_ISA_VERSION
	.align		4
        /*0044*/ 	.byte	0x03, 0x5f
        /*0046*/ 	.short	0x0101


	//----- nvinfo : EIATTR_VRC_CTA_INIT_COUNT
	.align		4
        /*0048*/ 	.byte	0x02, 0x4a
	.zero		1
	.zero		1


	//----- nvinfo : EIATTR_EXIT_INSTR_OFFSETS
	.align		4
        /*004c*/ 	.byte	0x04, 0x1c
        /*004e*/ 	.short	(.L_114 - .L_113)


	//   ....[0]....
.L_113:
        /*0050*/ 	.word	0x000003e0


	//   ....[1]....
        /*0054*/ 	.word	0x00000500


	//----- nvinfo : EIATTR_CRS_STACK_SIZE
	.align		4
.L_114:
        /*0058*/ 	.byte	0x04, 0x1e
        /*005a*/ 	.short	(.L_116 - .L_115)
.L_115:
        /*005c*/ 	.word	0x00000000


	//----- nvinfo : EIATTR_CBANK_PARAM_SIZE
	.align		4
.L_116:
        /*0060*/ 	.byte	0x03, 0x19
        /*0062*/ 	.short	0x0014


	//----- nvinfo : EIATTR_PARAM_CBANK
	.align		4
        /*0064*/ 	.byte	0x04, 0x0a
        /*0066*/ 	.short	(.L_118 - .L_117)
	.align		4
.L_117:
        /*0068*/ 	.word	index@(.nv.constant0._Z7upsweepPdS_i)
        /*006c*/ 	.short	0x0380
        /*006e*/ 	.short	0x0014


	//----- nvinfo : EIATTR_SW_WAR
	.align		4
.L_118:
        /*0070*/ 	.byte	0x04, 0x36
        /*0072*/ 	.short	(.L_120 - .L_119)
.L_119:
        /*0074*/ 	.word	0x00000008
.L_120:


//--------------------- .nv.info._Z13scat_part_sumPdS_ --------------------------
	.section	.nv.info._Z13scat_part_sumPdS_,"",@"SHT_CUDA_INFO"
	.sectionflags	@""
	.align	4


	//----- nvinfo : EIATTR_CUDA_API_VERSION
	.align		4
        /*0000*/ 	.byte	0x04, 0x37
        /*0002*/ 	.short	(.L_122 - .L_121)
.L_121:
        /*0004*/ 	.word	0x00000082


	//----- nvinfo : EIATTR_KPARAM_INFO
	.align		4
.L_122:
        /*0008*/ 	.byte	0x04, 0x17
        /*000a*/ 	.short	(.L_124 - .L_123)
.L_123:
        /*000c*/ 	.word	0x00000000
        /*0010*/ 	.short	0x0001
        /*0012*/ 	.short	0x0008
        /*0014*/ 	.byte	0x00, 0xf5, 0x21, 0x00


	//----- nvinfo : EIATTR_KPARAM_INFO
	.align		4
.L_124:
        /*0018*/ 	.byte	0x04, 0x17
        /*001a*/ 	.short	(.L_126 - .L_125)
.L_125:
        /*001c*/ 	.word	0x00000000
        /*0020*/ 	.short	0x0000
        /*0022*/ 	.short	0x0000
        /*0024*/ 	.byte	0x00, 0xf5, 0x21, 0x00


	//----- nvinfo : EIATTR_SPARSE_MMA_MASK
	.align		4
.L_126:
        /*0028*/ 	.byte	0x03, 0x50
        /*002a*/ 	.short	0x0000


	//----- nvinfo : EIATTR_MAXREG_COUNT
	.align		4
        /*002c*/ 	.byte	0x03, 0x1b
        /*002e*/ 	.short	0x00ff


	//----- nvinfo : EIATTR_MERCURY_ISA_VERSION
	.align		4
        /*0030*/ 	.byte	0x03, 0x5f
        /*0032*/ 	.short	0x0101


	//----- nvinfo : EIATTR_VRC_CTA_INIT_COUNT
	.align		4
        /*0034*/ 	.byte	0x02, 0x4a
	.zero		1
	.zero		1


	//----- nvinfo : EIATTR_EXIT_INSTR_OFFSETS
	.align		4
        /*0038*/ 	.byte	0x04, 0x1c
        /*003a*/ 	.short	(.L_128 - .L_127)


	//   ....[0]....
.L_127:
        /*003c*/ 	.word	0x000000e0


	//----- nvinfo : EIATTR_CBANK_PARAM_SIZE
	.align		4
.L_128:
        /*0040*/ 	.byte	0x03, 0x19
        /*0042*/ 	.short	0x0010


	//----- nvinfo : EIATTR_PARAM_CBANK
	.align		4
        /*0044*/ 	.byte	0x04, 0x0a
        /*0046*/ 	.short	(.L_130 - .L_129)
	.align		4
.L_129:
        /*0048*/ 	.word	index@(.nv.constant0._Z13scat_part_sumPdS_)
        /*004c*/ 	.short	0x0380
        /*004e*/ 	.short	0x0010


	//----- nvinfo : EIATTR_SW_WAR
	.align		4
.L_130:
        /*0050*/ 	.byte	0x04, 0x36
        /*0052*/ 	.short	(.L_132 - .L_131)
.L_131:
        /*0054*/ 	.word	0x00000008
.L_132:


//--------------------- .nv.callgraph             --------------------------
	.section	.nv.callgraph,"",@"SHT_CUDA_CALLGRAPH"
	.align	4
	.sectionentsize	8
	.align		4
        /*0000*/ 	.word	0x00000000
	.align		4
        /*0004*/ 	.word	0xffffffff
	.align		4
        /*0008*/ 	.word	0x00000000
	.align		4
        /*000c*/ 	.word	0xfffffffe
	.align		4
        /*0010*/ 	.word	0x00000000
	.align		4
        /*0014*/ 	.word	0xfffffffd
	.align		4
        /*0018*/ 	.word	0x00000000
	.align		4
        /*001c*/ 	.word	0xfffffffc


//--------------------- .nv.constant4             --------------------------
	.section	.nv.constant4,"a",@progbits
	.align	8
	.align		8
.nv.constant4:
        /*0000*/ 	.dword	_ZN34_INTERNAL_3f452193_4_k_cu_259a83a44cuda3std3__45__cpo5beginE
	.align		8
        /*0008*/ 	.dword	_ZN34_INTERNAL_3f452193_4_k_cu_259a83a44cuda3std3__45__cpo3endE
	.align		8
        /*0010*/ 	.dword	_ZN34_INTERNAL_3f452193_4_k_cu_259a83a44cuda3std3__45__cpo6cbeginE
	.align		8
        /*0018*/ 	.dword	_ZN34_INTERNAL_3f452193_4_k_cu_259a83a44cuda3std3__45__cpo4cendE
	.align		8
        /*0020*/ 	.dword	_ZN34_INTERNAL_3f452193_4_k_cu_259a83a44cuda3std3__45__cpo6rbeginE
	.align		8
        /*0028*/ 	.dword	_ZN34_INTERNAL_3f452193_4_k_cu_259a83a44cuda3std3__45__cpo4rendE
	.align		8
        /*0030*/ 	.dword	_ZN34_INTERNAL_3f452193_4_k_cu_259a83a44cuda3std3__45__cpo7crbeginE
	.align		8
        /*0038*/ 	.dword	_ZN34_INTERNAL_3f452193_4_k_cu_259a83a44cuda3std3__45__cpo5crendE
	.align		8
        /*0040*/ 	.dword	_ZN34_INTERNAL_3f452193_4_k_cu_259a83a44cuda3std3__436_GLOBAL__N__3f452193_4_k_cu_259a83a46ignoreE
	.align		8
        /*0048*/ 	.dword	_ZN34_INTERNAL_3f452193_4_k_cu_259a83a44cuda3std3__419piecewise_constructE
	.align		8
        /*0050*/ 	.dword	_ZN34_INTERNAL_3f452193_4_k_cu_259a83a44cuda3std3__48in_placeE
	.align		8
        /*0058*/ 	.dword	_ZN34_INTERNAL_3f452193_4_k_cu_259a83a44cuda3std3__420unreachable_sentinelE
	.align		8
        /*0060*/ 	.dword	_ZN34_INTERNAL_3f452193_4_k_cu_259a83a44cuda3std3__47nulloptE
	.align		8
        /*0068*/ 	.dword	_ZN34_INTERNAL_3f452193_4_k_cu_259a83a44cuda3std3__48unexpectE
	.align		8
        /*0070*/ 	.dword	_ZN34_INTERNAL_3f452193_4_k_cu_259a83a44cuda3std6ranges3__45__cpo4swapE
	.align		8
        /*0078*/ 	.dword	_ZN34_INTERNAL_3f452193_4_k_cu_259a83a44cuda3std6ranges3__45__cpo9iter_moveE
	.align		8
        /*0080*/ 	.dword	_ZN34_INTERNAL_3f452193_4_k_cu_259a83a44cuda3std6ranges3__45__cpo5beginE
	.align		8
        /*0088*/ 	.dword	_ZN34_INTERNAL_3f452193_4_k_cu_259a83a44cuda3std6ranges3__45__cpo3endE
	.align		8
        /*0090*/ 	.dword	_ZN34_INTERNAL_3f452193_4_k_cu_259a83a44cuda3std6ranges3__45__cpo6cbeginE
	.align		8
        /*0098*/ 	.dword	_ZN34_INTERNAL_3f452193_4_k_cu_259a83a44cuda3std6ranges3__45__cpo4cendE
	.align		8
        /*00a0*/ 	.dword	_ZN34_INTERNAL_3f452193_4_k_cu_259a83a44cuda3std6ranges3__45__cpo7advanceE
	.align		8
        /*00a8*/ 	.dword	_ZN34_INTERNAL_3f452193_4_k_cu_259a83a44cuda3std6ranges3__45__cpo9iter_swapE
	.align		8
        /*00b0*/ 	.dword	_ZN34_INTERNAL_3f452193_4_k_cu_259a83a44cuda3std6ranges3__45__cpo4nextE
	.align		8
        /*00b8*/ 	.dword	_ZN34_INTERNAL_3f452193_4_k_cu_259a83a44cuda3std6ranges3__45__cpo4prevE
	.align		8
        /*00c0*/ 	.dword	_ZN34_INTERNAL_3f452193_4_k_cu_259a83a44cuda3std6ranges3__45__cpo4dataE
	.align		8
        /*00c8*/ 	.dword	_ZN34_INTERNAL_3f452193_4_k_cu_259a83a44cuda3std6ranges3__45__cpo5cdataE
	.align		8
        /*00d0*/ 	.dword	_ZN34_INTERNAL_3f452193_4_k_cu_259a83a44cuda3std6ranges3__45__cpo4sizeE
	.align		8
        /*00d8*/ 	.dword	_ZN34_INTERNAL_3f452193_4_k_cu_259a83a44cuda3std6ranges3__45__cpo5ssizeE
	.align		8
        /*00e0*/ 	.dword	_ZN34_INTERNAL_3f452193_4_k_cu_259a83a44cuda3std6ranges3__45__cpo8distanceE
	.align		8
        /*00e8*/ 	.dword	_ZN34_INTERNAL_3f452193_4_k_cu_259a83a46thrust24THRUST_300001_SM_1000_NS8cuda_cub3parE
	.align		8
        /*00f0*/ 	.dword	_ZN34_INTERNAL_3f452193_4_k_cu_259a83a46thrust24THRUST_300001_SM_1000_NS8cuda_cub10par_nosyncE
	.align		8
        /*00f8*/ 	.dword	_ZN34_INTERNAL_3f452193_4_k_cu_259a83a46thrust24THRUST_300001_SM_1000_NS6system6detail10sequential3seqE
	.align		8
        /*0100*/ 	.dword	_ZN34_INTERNAL_3f452193_4_k_cu_259a83a46thrust24THRUST_300001_SM_1000_NS12placeholders2_1E
	.align		8
        /*0108*/ 	.dword	_ZN34_INTERNAL_3f452193_4_k_cu_259a83a46thrust24THRUST_300001_SM_1000_NS12placeholders2_2E
	.align		8
        /*0110*/ 	.dword	_ZN34_INTERNAL_3f452193_4_k_cu_259a83a46thrust24THRUST_300001_SM_1000_NS12placeholders2_3E
	.align		8
        /*0118*/ 	.dword	_ZN34_INTERNAL_3f452193_4_k_cu_259a83a46thrust24THRUST_300001_SM_1000_NS12placeholders2_4E
	.align		8
        /*0120*/ 	.dword	_ZN34_INTERNAL_3f452193_4_k_cu_259a83a46thrust24THRUST_300001_SM_1000_NS12placeholders2_5E
	.align		8
        /*0128*/ 	.dword	_ZN34_INTERNAL_3f452193_4_k_cu_259a83a46thrust24THRUST_300001_SM_1000_NS12placeholders2_6E
	.align		8
        /*0130*/ 	.dword	_ZN34_INTERNAL_3f452193_4_k_cu_259a83a46thrust24THRUST_300001_SM_1000_NS12placeholders2_7E
	.align		8
        /*0138*/ 	.dword	_ZN34_INTERNAL_3f452193_4_k_cu_259a83a46thrust24THRUST_300001_SM_1000_NS12placeholders2_8E
	.align		8
        /*0140*/ 	.dword	_ZN34_INTERNAL_3f452193_4_k_cu_259a83a46thrust24THRUST_300001_SM_1000_NS12placeholders2_9E
	.align		8
        /*0148*/ 	.dword	_ZN34_INTERNAL_3f452193_4_k_cu_259a83a46thrust24THRUST_300001_SM_1000_NS12placeholders3_10E
	.align		8
        /*0150*/ 	.dword	_ZN34_INTERNAL_3f452193_4_k_cu_259a83a46thrust24THRUST_300001_SM_1000_NS3seqE


//--------------------- .text._ZN3cub18CUB_300001_SM_10006detail11EmptyKernelIvEEvv --------------------------
	.section	.text._ZN3cub18CUB_300001_SM_10006detail11EmptyKernelIvEEvv,"ax",@progbits
	.align	128
        .global         _ZN3cub18CUB_300001_SM_10006detail11EmptyKernelIvEEvv
        .type           _ZN3cub18CUB_300001_SM_10006detail11EmptyKernelIvEEvv,@function
        .size           _ZN3cub18CUB_300001_SM_10006detail11EmptyKernelIvEEvv,(.L_x_16 - _ZN3cub18CUB_300001_SM_10006detail11EmptyKernelIvEEvv)
        .other          _ZN3cub18CUB_300001_SM_10006detail11EmptyKernelIvEEvv,@"STO_CUDA_ENTRY STV_DEFAULT"
_ZN3cub18CUB_300001_SM_10006detail11EmptyKernelIvEEvv:
.text._ZN3cub18CUB_300001_SM_10006detail11EmptyKernelIvEEvv:
[----:B------:R-:W-:Y:S01]  /*0000*/  LDC R1, c[0x0][0x37c] ;  /* 0x0000df00ff017b82 */ /* 0x000fe20000000800 */
[----:B------:R-:W-:Y:S05]  /*0010*/  EXIT ;  /* 0x000000000000794d */ /* 0x000fea0003800000 */
.L_x_0:
[----:B------:R-:W-:-:S00]  /*0020*/  BRA `(.L_x_0) ;  /* 0xfffffffc00fc7947 */ /* 0x000fc0000383ffff */
[----:B------:R-:W-:-:S00]  /*0030*/  NOP ;  /* 0x0000000000007918 */ /* 0x000fc00000000000 */
        /* <DEDUP_REMOVED lines=12> */
.L_x_16:


//--------------------- .text._Z14excl_downsweepPdi --------------------------
	.section	.text._Z14excl_downsweepPdi,"ax",@progbits
	.align	128
        .global         _Z14excl_downsweepPdi
        .type           _Z14excl_downsweepPdi,@function
        .size           _Z14excl_downsweepPdi,(.L_x_17 - _Z14excl_downsweepPdi)
        .other          _Z14excl_downsweepPdi,@"STO_CUDA_ENTRY STV_DEFAULT"
_Z14excl_downsweepPdi:
.text._Z14excl_downsweepPdi:
[----:B------:R-:W-:Y:S01]  /*0000*/  LDC R1, c[0x0][0x37c] ;  /* 0x0000df00ff017b82 */ /* 0x000fe20000000800 */
[----:B------:R-:W0:Y:S07]  /*0010*/  S2R R3, SR_TID.X ;  /* 0x0000000000037919 */ /* 0x000e2e0000002100 */
[----:B------:R-:W1:Y:S08]  /*0020*/  S2UR UR4, SR_CTAID.X ;  /* 0x00000000000479c3 */ /* 0x000e700000002500 */
[----:B------:R-:W1:Y:S08]  /*0030*/  LDC R5, c[0x0][0x360] ;  /* 0x0000d800ff057b82 */ /* 0x000e700000000800 */
[----:B------:R-:W2:Y:S01]  /*0040*/  LDC R8, c[0x0][0x388] ;  /* 0x0000e200ff087b82 */ /* 0x000ea20000000800 */
[----:B-1----:R-:W-:Y:S01]  /*0050*/  IMAD R0, R5, UR4, RZ ;  /* 0x0000000405007c24 */ /* 0x002fe2000f8e02ff */
[----:B------:R-:W1:Y:S03]  /*0060*/  LDCU.64 UR4, c[0x0][0x358] ;  /* 0x00006b00ff0477ac */ /* 0x000e660008000a00 */
[----:B0-----:R-:W-:Y:S01]  /*0070*/  IMAD.IADD R4, R0, 0x1, R3 ;  /* 0x0000000100047824 */ /* 0x001fe200078e0203 */
[----:B--2---:R-:W-:-:S04]  /*0080*/  ISETP.GE.AND P1, PT, R8, 0x1, PT ;  /* 0x000000010800780c */ /* 0x004fc80003f26270 */
[----:B------:R-:W-:-:S13]  /*0090*/  LOP3.LUT P0, RZ, R4, 0x3ff, RZ, 0xc0, !PT ;  /* 0x000003ff04ff7812 */ /* 0x000fda000780c0ff */
[----:B------:R-:W0:Y:S01]  /*00a0*/  @!P0 LDC.64 R2, c[0x0][0x380] ;  /* 0x0000e000ff028b82 */ /* 0x000e220000000a00 */
[----:B------:R-:W-:-:S05]  /*00b0*/  @!P0 VIADDMNMX R5, R0, R5, R8, PT ;  /* 0x0000000500058246 */ /* 0x000fca0003800108 */
[----:B0-----:R-:W-:-:S05]  /*00c0*/  @!P0 IMAD.WIDE R2, R5, 0x8, R2 ;  /* 0x0000000805028825 */ /* 0x001fca00078e0202 */
[----:B-1----:R0:W-:Y:S01]  /*00d0*/  @!P0 STG.E.64 desc[UR4][R2.64+-0x8], RZ ;  /* 0xfffff8ff02008986 */ /* 0x0021e2000c101b04 */
[----:B------:R-:W-:Y:S06]  /*00e0*/  BAR.SYNC.DEFER_BLOCKING 0x0 ;  /* 0x0000000000007b1d */ /* 0x000fec0000010000 */
[----:B------:R-:W-:Y:S05]  /*00f0*/  @!P1 EXIT ;  /* 0x000000000000994d */ /* 0x000fea0003800000 */
[----:B------:R-:W1:Y:S01]  /*0100*/  LDC.64 R6, c[0x0][0x380] ;  /* 0x0000e000ff067b82 */ /* 0x000e620000000a00 */
[----:B------:R-:W-:Y:S02]  /*0110*/  IABS R9, R4 ;  /* 0x0000000400097213 */ /* 0x000fe40000000000 */
[----:B------:R-:W-:-:S03]  /*0120*/  VIMNMX R5, PT, PT, R8, 0x400, PT ;  /* 0x0000040008057848 */ /* 0x000fc60003fe0100 */
[----:B------:R-:W-:Y:S02]  /*0130*/  IMAD.MOV.U32 R8, RZ, RZ, R9 ;  /* 0x000000ffff087224 */ /* 0x000fe400078e0009 */
[----:B0-----:R-:W0:Y:S01]  /*0140*/  LDC.64 R2, c[0x0][0x380] ;  /* 0x0000e000ff027b82 */ /* 0x001e220000000a00 */
[----:B-1----:R-:W-:-:S07]  /*0150*/  IMAD.WIDE R6, R4, 0x8, R6 ;  /* 0x0000000804067825 */ /* 0x002fce00078e0206 */
.L_x_3:
[-C--:B-1----:R-:W-:Y:S01]  /*0160*/  IABS R12, R5.reuse ;  /* 0x00000005000c7213 */ /* 0x082fe20000000000 */
[----:B------:R-:W-:Y:S01]  /*0170*/  BSSY.RECONVERGENT B0, `(.L_x_1) ;  /* 0x0000025000007945 */ /* 0x000fe20003800200 */
[----:B------:R-:W-:Y:S02]  /*0180*/  IABS R14, R5 ;  /* 0x00000005000e7213 */ /* 0x000fe40000000000 */
[----:B------:R-:W1:Y:S01]  /*0190*/  I2F.RP R9, R12 ;  /* 0x0000000c00097306 */ /* 0x000e620000209400 */
[----:B------:R-:W-:Y:S02]  /*01a0*/  ISETP.GE.AND P2, PT, R4, RZ, PT ;  /* 0x000000ff0400720c */ /* 0x000fe40003f46270 */
[----:B------:R-:W-:-:S05]  /*01b0*/  IADD3 R14, PT, PT, RZ, -R14, RZ ;  /* 0x8000000eff0e7210 */ /* 0x000fca0007ffe0ff */
[----:B-1----:R-:W1:Y:S02]  /*01c0*/  MUFU.RCP R9, R9 ;  /* 0x0000000900097308 */ /* 0x002e640000001000 */
[----:B-1----:R-:W-:Y:S01]  /*01d0*/  VIADD R10, R9, 0xffffffe ;  /* 0x0ffffffe090a7836 */ /* 0x002fe20000000000 */
[----:B------:R-:W-:-:S05]  /*01e0*/  IABS R9, R4 ;  /* 0x0000000400097213 */ /* 0x000fca0000000000 */
[----:B------:R1:W2:Y:S02]  /*01f0*/  F2I.FTZ.U32.TRUNC.NTZ R11, R10 ;  /* 0x0000000a000b7305 */ /* 0x0002a4000021f000 */
[----:B-1----:R-:W-:Y:S02]  /*0200*/  IMAD.MOV.U32 R10, RZ, RZ, RZ ;  /* 0x000000ffff0a7224 */ /* 0x002fe400078e00ff */
[----:B--2---:R-:W-:-:S04]  /*0210*/  IMAD.MOV R13, RZ, RZ, -R11 ;  /* 0x000000ffff0d7224 */ /* 0x004fc800078e0a0b */
[----:B------:R-:W-:-:S04]  /*0220*/  IMAD R13, R13, R12, RZ ;  /* 0x0000000c0d0d7224 */ /* 0x000fc800078e02ff */
[----:B------:R-:W-:Y:S01]  /*0230*/  IMAD.HI.U32 R11, R11, R13, R10 ;  /* 0x0000000d0b0b7227 */ /* 0x000fe200078e000a */
[----:B------:R-:W-:-:S05]  /*0240*/  IADD3 R10, PT, PT, R5, -0x1, RZ ;  /* 0xffffffff050a7810 */ /* 0x000fca0007ffe0ff */
[----:B------:R-:W-:-:S04]  /*0250*/  IMAD.HI.U32 R11, R11, R8, RZ ;  /* 0x000000080b0b7227 */ /* 0x000fc800078e00ff */
[----:B------:R-:W-:-:S05]  /*0260*/  IMAD R11, R11, R14, R9 ;  /* 0x0000000e0b0b7224 */ /* 0x000fca00078e0209 */
[----:B------:R-:W-:-:S13]  /*0270*/  ISETP.GT.U32.AND P0, PT, R12, R11, PT ;  /* 0x0000000b0c00720c */ /* 0x000fda0003f04070 */
[----:B------:R-:W-:Y:S01]  /*0280*/  @!P0 IMAD.IADD R11, R11, 0x1, -R12 ;  /* 0x000000010b0b8824 */ /* 0x000fe200078e0a0c */
[----:B------:R-:W-:-:S04]  /*0290*/  ISETP.NE.AND P0, PT, R5, RZ, PT ;  /* 0x000000ff0500720c */ /* 0x000fc80003f05270 */
[----:B------:R-:W-:-:S13]  /*02a0*/  ISETP.GT.U32.AND P1, PT, R12, R11, PT ;  /* 0x0000000b0c00720c */ /* 0x000fda0003f24070 */
[----:B------:R-:W-:-:S04]  /*02b0*/  @!P1 IMAD.IADD R11, R11, 0x1, -R12 ;  /* 0x000000010b0b9824 */ /* 0x000fc800078e0a0c */
[----:B------:R-:W-:Y:S01]  /*02c0*/  @!P2 IMAD.MOV R11, RZ, RZ, -R11 ;  /* 0x000000ffff0ba224 */ /* 0x000fe200078e0a0b */
[----:B------:R-:W-:-:S04]  /*02d0*/  @!P0 LOP3.LUT R11, RZ, R5, RZ, 0x33, !PT ;  /* 0x00000005ff0b8212 */ /* 0x000fc800078e33ff */
[----:B------:R-:W-:-:S13]  /*02e0*/  ISETP.NE.AND P0, PT, R11, R10, PT ;  /* 0x0000000a0b00720c */ /* 0x000fda0003f05270 */
[----:B------:R-:W-:Y:S05]  /*02f0*/  @P0 BRA `(.L_x_2) ;  /* 0x0000000000300947 */ /* 0x000fea0003800000 */
[----:B------:R-:W-:-:S05]  /*0300*/  SHF.R.U32.HI R9, RZ, 0x1, R5 ;  /* 0x00000001ff097819 */ /* 0x000fca0000011605 */
[----:B------:R-:W-:-:S05]  /*0310*/  IMAD.IADD R9, R4, 0x1, -R9 ;  /* 0x0000000104097824 */ /* 0x000fca00078e0a09 */
[----:B------:R-:W-:-:S13]  /*0320*/  ISETP.GE.AND P0, PT, R9, R0, PT ;  /* 0x000000000900720c */ /* 0x000fda0003f06270 */
[----:B------:R-:W-:Y:S05]  /*0330*/  @!P0 BRA `(.L_x_2) ;  /* 0x0000000000208947 */ /* 0x000fea0003800000 */
[----:B------:R-:W2:Y:S01]  /*0340*/  LDG.E.64 R10, desc[UR4][R6.64] ;  /* 0x00000004060a7981 */ /* 0x000ea2000c1e1b00 */
[----:B0-----:R-:W-:-:S05]  /*0350*/  IMAD.WIDE R12, R9, 0x8, R2 ;  /* 0x00000008090c7825 */ /* 0x001fca00078e0202 */
[----:B------:R-:W3:Y:S01]  /*0360*/  LDG.E.64 R14, desc[UR4][R12.64] ;  /* 0x000000040c0e7981 */ /* 0x000ee2000c1e1b00 */
[----:B--2---:R-:W0:Y:S01]  /*0370*/  F2I.F64.TRUNC R16, R10 ;  /* 0x0000000a00107311 */ /* 0x004e22000030d100 */
[----:B---3--:R-:W-:-:S07]  /*0380*/  DADD R14, R10, R14 ;  /* 0x000000000a0e7229 */ /* 0x008fce000000000e */
[----:B------:R1:W-:Y:S01]  /*0390*/  STG.E.64 desc[UR4][R6.64], R14 ;  /* 0x0000000e06007986 */ /* 0x0003e2000c101b04 */
[----:B0-----:R-:W0:Y:S03]  /*03a0*/  I2F.F64 R16, R16 ;  /* 0x0000001000107312 */ /* 0x001e260000201c00 */
[----:B0-----:R1:W-:Y:S02]  /*03b0*/  STG.E.64 desc[UR4][R12.64], R16 ;  /* 0x000000100c007986 */ /* 0x0013e4000c101b04 */
.L_x_2:
[----:B------:R-:W-:Y:S05]  /*03c0*/  BSYNC.RECONVERGENT B0 ;  /* 0x0000000000007941 */ /* 0x000fea0003800200 */
.L_x_1:
[----:B------:R-:W-:Y:S01]  /*03d0*/  BAR.SYNC.DEFER_BLOCKING 0x0 ;  /* 0x0000000000007b1d */ /* 0x000fe20000010000 */
[----:B------:R-:W-:Y:S02]  /*03e0*/  ISETP.GT.U32.AND P0, PT, R5, 0x1, PT ;  /* 0x000000010500780c */ /* 0x000fe40003f04070 */
[----:B------:R-:W-:-:S11]  /*03f0*/  SHF.R.U32.HI R5, RZ, 0x1, R5 ;  /* 0x00000001ff057819 */ /* 0x000fd60000011605 */
[----:B------:R-:W-:Y:S05]  /*0400*/  @P0 BRA `(.L_x_3) ;  /* 0xfffffffc00540947 */ /* 0x000fea000383ffff */
[----:B------:R-:W-:Y:S05]  /*0410*/  EXIT ;  /* 0x000000000000794d */ /* 0x000fea0003800000 */
.L_x_4:
        /* <DEDUP_REMOVED lines=14> */
.L_x_17:


//--------------------- .text._Z14incl_downsweepPd --------------------------
	.section	.text._Z14incl_downsweepPd,"ax",@progbits
	.align	128
        .global         _Z14incl_downsweepPd
        .type           _Z14incl_downsweepPd,@function
        .size           _Z14incl_downsweepPd,(.L_x_18 - _Z14incl_downsweepPd)
        .other          _Z14incl_downsweepPd,@"STO_CUDA_ENTRY STV_DEFAULT"
_Z14incl_downsweepPd:
.text._Z14incl_downsweepPd:
[----:B------:R-:W-:Y:S01]  /*0000*/  LDC R1, c[0x0][0x37c] ;  /* 0x0000df00ff017b82 */ /* 0x000fe20000000800 */
[----:B------:R-:W0:Y:S07]  /*0010*/  S2R R3, SR_TID.X ;  /* 0x0000000000037919 */ /* 0x000e2e0000002100 */
[----:B------:R-:W0:Y:S08]  /*0020*/  S2UR UR4, SR_CTAID.X ;  /* 0x00000000000479c3 */ /* 0x000e300000002500 */
[----:B------:R-:W-:Y:S08]  /*0030*/  BAR.SYNC.DEFER_BLOCKING 0x0 ;  /* 0x0000000000007b1d */ /* 0x000ff00000010000 */
[----:B------:R-:W0:Y:S08]  /*0040*/  LDC R6, c[0x0][0x360] ;  /* 0x0000d800ff067b82 */ /* 0x000e300000000800 */
[----:B------:R-:W1:Y:S01]  /*0050*/  LDC.64 R4, c[0x0][0x380] ;  /* 0x0000e000ff047b82 */ /* 0x000e620000000a00 */
[----:B0-----:R-:W-:-:S02]  /*0060*/  IMAD R0, R6, UR4, R3 ;  /* 0x0000000406007c24 */ /* 0x001fc4000f8e0203 */
[----:B------:R-:W-:Y:S01]  /*0070*/  IMAD R6, R6, UR4, R6 ;  /* 0x0000000406067c24 */ /* 0x000fe2000f8e0206 */
[----:B------:R-:W0:Y:S01]  /*0080*/  LDCU.64 UR4, c[0x0][0x358] ;  /* 0x00006b00ff0477ac */ /* 0x000e220008000a00 */
[C---:B------:R-:W-:Y:S01]  /*0090*/  VIADD R3, R0.reuse, 0x100 ;  /* 0x0000010000037836 */ /* 0x040fe20000000000 */
[----:B------:R-:W-:-:S04]  /*00a0*/  LOP3.LUT R2, R0, 0x800001ff, RZ, 0xc0, !PT ;  /* 0x800001ff00027812 */ /* 0x000fc800078ec0ff */
[----:B------:R-:W-:-:S04]  /*00b0*/  ISETP.GE.AND P1, PT, R3, R6, PT ;  /* 0x000000060300720c */ /* 0x000fc80003f26270 */
[----:B------:R-:W-:Y:S01]  /*00c0*/  ISETP.NE.OR P1, PT, R2, 0x1ff, P1 ;  /* 0x000001ff0200780c */ /* 0x000fe20000f25670 */
[----:B-1----:R-:W-:-:S04]  /*00d0*/  IMAD.WIDE R2, R0, 0x8, R4 ;  /* 0x0000000800027825 */ /* 0x002fc800078e0204 */
[----:B------:R-:W-:-:S08]  /*00e0*/  IMAD.WIDE.U32 R4, R0, 0x8, R4 ;  /* 0x0000000800047825 */ /* 0x000fd000078e0004 */
[----:B0-----:R-:W2:Y:S04]  /*00f0*/  @!P1 LDG.E.64 R8, desc[UR4][R2.64] ;  /* 0x0000000402089981 */ /* 0x001ea8000c1e1b00 */
[----:B------:R-:W2:Y:S01]  /*0100*/  @!P1 LDG.E.64 R10, desc[UR4][R4.64+0x800] ;  /* 0x00080004040a9981 */ /* 0x000ea2000c1e1b00 */
[----:B------:R-:W-:-:S05]  /*0110*/  VIADD R7, R0, 0x80 ;  /* 0x0000008000077836 */ /* 0x000fca0000000000 */
[----:B------:R-:W-:Y:S02]  /*0120*/  ISETP.GE.AND P0, PT, R7, R6, PT ;  /* 0x000000060700720c */ /* 0x000fe40003f06270 */
[----:B------:R-:W-:-:S04]  /*0130*/  LOP3.LUT R7, R0, 0x800000ff, RZ, 0xc0, !PT ;  /* 0x800000ff00077812 */ /* 0x000fc800078ec0ff */
[----:B------:R-:W-:Y:S01]  /*0140*/  ISETP.NE.OR P0, PT, R7, 0xff, P0 ;  /* 0x000000ff0700780c */ /* 0x000fe20000705670 */
[----:B--2---:R-:W-:-:S07]  /*0150*/  @!P1 DADD R8, R8, R10 ;  /* 0x0000000008089229 */ /* 0x004fce000000000a */
[----:B------:R0:W-:Y:S01]  /*0160*/  @!P1 STG.E.64 desc[UR4][R4.64+0x800], R8 ;  /* 0x0008000804009986 */ /* 0x0001e2000c101b04 */
[----:B------:R-:W-:Y:S06]  /*0170*/  BAR.SYNC.DEFER_BLOCKING 0x0 ;  /* 0x0000000000007b1d */ /* 0x000fec0000010000 */
[----:B------:R-:W2:Y:S04]  /*0180*/  @!P0 LDG.E.64 R10, desc[UR4][R2.64] ;  /* 0x00000004020a8981 */ /* 0x000ea8000c1e1b00 */
        /* <DEDUP_REMOVED lines=17> */
[----:B-1----:R-:W2:Y:S04]  /*02a0*/  @!P0 LDG.E.64 R10, desc[UR4][R2.64] ;  /* 0x00000004020a8981 */ /* 0x002ea8000c1e1b00 */
        /* <DEDUP_REMOVED lines=37> */
[C---:B------:R-:W-:Y:S01]  /*0500*/  VIADD R7, R0.reuse, 0x1 ;  /* 0x0000000100077836 */ /* 0x040fe20000000000 */
[----:B------:R-:W-:Y:S01]  /*0510*/  LOP3.LUT R0, R0, 0x80000001, RZ, 0xc0, !PT ;  /* 0x8000000100007812 */ /* 0x000fe200078ec0ff */
[----:B------:R-:W-:Y:S03]  /*0520*/  BSSY.RECONVERGENT B0, `(.L_x_5) ;  /* 0x000000b000007945 */ /* 0x000fe60003800200 */
[----:B------:R-:W-:-:S04]  /*0530*/  ISETP.GE.AND P1, PT, R7, R6, PT ;  /* 0x000000060700720c */ /* 0x000fc80003f26270 */
[----:B------:R-:W-:Y:S01]  /*0540*/  ISETP.NE.OR P1, PT, R0, 0x1, P1 ;  /* 0x000000010000780c */ /* 0x000fe20000f25670 */
[----:B--2---:R-:W-:-:S07]  /*0550*/  @!P0 DADD R10, R10, R12 ;  /* 0x000000000a0a8229 */ /* 0x004fce000000000c */
[----:B------:R0:W-:Y:S01]  /*0560*/  @!P0 STG.E.64 desc[UR4][R4.64+0x10], R10 ;  /* 0x0000100a04008986 */ /* 0x0001e2000c101b04 */
[----:B------:R-:W-:Y:S06]  /*0570*/  BAR.SYNC.DEFER_BLOCKING 0x0 ;  /* 0x0000000000007b1d */ /* 0x000fec0000010000 */
[----:B------:R-:W-:Y:S05]  /*0580*/  @P1 BRA `(.L_x_6) ;  /* 0x0000000000101947 */ /* 0x000fea0003800000 */
[----:B------:R-:W2:Y:S04]  /*0590*/  LDG.E.64 R2, desc[UR4][R2.64] ;  /* 0x0000000402027981 */ /* 0x000ea8000c1e1b00 */
[----:B------:R-:W2:Y:S02]  /*05a0*/  LDG.E.64 R6, desc[UR4][R4.64+0x8] ;  /* 0x0000080404067981 */ /* 0x000ea4000c1e1b00 */
[----:B--2---:R-:W-:-:S07]  /*05b0*/  DADD R6, R2, R6 ;  /* 0x0000000002067229 */ /* 0x004fce0000000006 */
[----:B------:R1:W-:Y:S04]  /*05c0*/  STG.E.64 desc[UR4][R4.64+0x8], R6 ;  /* 0x0000080604007986 */ /* 0x0003e8000c101b04 */
.L_x_6:
[----:B------:R-:W-:Y:S05]  /*05d0*/  BSYNC.RECONVERGENT B0 ;  /* 0x0000000000007941 */ /* 0x000fea0003800200 */
.L_x_5:
[----:B------:R-:W-:Y:S06]  /*05e0*/  BAR.SYNC.DEFER_BLOCKING 0x0 ;  /* 0x0000000000007b1d */ /* 0x000fec0000010000 */
[----:B------:R-:W-:Y:S05]  /*05f0*/  EXIT ;  /* 0x000000000000794d */ /* 0x000fea0003800000 */
.L_x_7:
        /* <DEDUP_REMOVED lines=16> */
.L_x_18:


//--------------------- .text._Z7upsweepPdS_i     --------------------------
	.section	.text._Z7upsweepPdS_i,"ax",@progbits
	.align	128
        .global         _Z7upsweepPdS_i
        .type           _Z7upsweepPdS_i,@function
        .size           _Z7upsweepPdS_i,(.L_x_19 - _Z7upsweepPdS_i)
        .other          _Z7upsweepPdS_i,@"STO_CUDA_ENTRY STV_DEFAULT"
_Z7upsweepPdS_i:
.text._Z7upsweepPdS_i:
[----:B------:R-:W-:Y:S01]  /*0000*/  LDC R1, c[0x0][0x37c] ;  /* 0x0000df00ff017b82 */ /* 0x000fe20000000800 */
[----:B------:R-:W0:Y:S01]  /*0010*/  S2R R0, SR_CTAID.X ;  /* 0x0000000000007919 */ /* 0x000e220000002500 */
[----:B------:R-:W1:Y:S06]  /*0020*/  LDCU UR4, c[0x0][0x390] ;  /* 0x00007200ff0477ac */ /* 0x000e6c0008000800 */
[----:B------:R-:W2:Y:S01]  /*0030*/  LDC.64 R2, c[0x0][0x380] ;  /* 0x0000e000ff027b82 */ /* 0x000ea20000000a00 */
[----:B------:R-:W3:Y:S01]  /*0040*/  S2R R6, SR_TID.X ;  /* 0x0000000000067919 */ /* 0x000ee20000002100 */
[----:B------:R-:W0:Y:S01]  /*0050*/  LDCU UR5, c[0x0][0x360] ;  /* 0x00006c00ff0577ac */ /* 0x000e220008000800 */
[----:B------:R-:W4:Y:S01]  /*0060*/  LDCU.64 UR6, c[0x0][0x358] ;  /* 0x00006b00ff0677ac */ /* 0x000f220008000a00 */
[----:B-1----:R-:W-:Y:S01]  /*0070*/  UISETP.GE.AND UP0, UPT, UR4, 0x2, UPT ;  /* 0x000000020400788c */ /* 0x002fe2000bf06270 */
[----:B0-----:R-:W-:-:S04]  /*0080*/  IMAD R7, R0, UR5, RZ ;  /* 0x0000000500077c24 */ /* 0x001fc8000f8e02ff */
[----:B---3--:R-:W-:-:S04]  /*0090*/  IMAD.IADD R8, R7, 0x1, R6 ;  /* 0x0000000107087824 */ /* 0x008fc800078e0206 */
[----:B--2---:R-:W-:Y:S01]  /*00a0*/  IMAD.WIDE R2, R8, 0x8, R2 ;  /* 0x0000000808027825 */ /* 0x004fe200078e0202 */
[----:B------:R-:W-:Y:S06]  /*00b0*/  BAR.SYNC.DEFER_BLOCKING 0x0 ;  /* 0x0000000000007b1d */ /* 0x000fec0000010000 */
[----:B----4-:R-:W-:Y:S05]  /*00c0*/  BRA.U !UP0, `(.L_x_8) ;  /* 0x0000000108b47547 */ /* 0x010fea000b800000 */
[----:B------:R-:W0:Y:S01]  /*00d0*/  LDC.64 R4, c[0x0][0x380] ;  /* 0x0000e000ff047b82 */ /* 0x000e220000000a00 */
[----:B------:R-:W-:Y:S01]  /*00e0*/  UISETP.LT.AND UP0, UPT, UR4, 0x400, UPT ;  /* 0x000004000400788c */ /* 0x000fe2000bf01270 */
[----:B------:R-:W-:Y:S01]  /*00f0*/  IABS R9, R8 ;  /* 0x0000000800097213 */ /* 0x000fe20000000000 */
[----:B------:R-:W-:Y:S02]  /*0100*/  IMAD.MOV.U32 R15, RZ, RZ, 0x2 ;  /* 0x00000002ff0f7424 */ /* 0x000fe400078e00ff */
[----:B------:R-:W-:-:S12]  /*0110*/  USEL UR4, UR4, 0x400, UP0 ;  /* 0x0000040004047887 */ /* 0x000fd80008000000 */
.L_x_11:
[-C--:B-1----:R-:W-:Y:S01]  /*0120*/  IABS R13, R15.reuse ;  /* 0x0000000f000d7213 */ /* 0x082fe20000000000 */
[----:B------:R-:W-:Y:S01]  /*0130*/  BSSY.RECONVERGENT B0, `(.L_x_9) ;  /* 0x0000022000007945 */ /* 0x000fe20003800200 */
[----:B------:R-:W-:Y:S02]  /*0140*/  IABS R16, R15 ;  /* 0x0000000f00107213 */ /* 0x000fe40000000000 */
[----:B------:R-:W1:Y:S01]  /*0150*/  I2F.RP R12, R13 ;  /* 0x0000000d000c7306 */ /* 0x000e620000209400 */
[----:B------:R-:W-:-:S07]  /*0160*/  ISETP.GE.AND P2, PT, R8, RZ, PT ;  /* 0x000000ff0800720c */ /* 0x000fce0003f46270 */
[----:B-1----:R-:W1:Y:S02]  /*0170*/  MUFU.RCP R12, R12 ;  /* 0x0000000c000c7308 */ /* 0x002e640000001000 */
[----:B-1----:R-:W-:Y:S01]  /*0180*/  VIADD R10, R12, 0xffffffe ;  /* 0x0ffffffe0c0a7836 */ /* 0x002fe20000000000 */
[----:B------:R-:W-:-:S05]  /*0190*/  IABS R12, R8 ;  /* 0x00000008000c7213 */ /* 0x000fca0000000000 */
[----:B------:R1:W2:Y:S02]  /*01a0*/  F2I.FTZ.U32.TRUNC.NTZ R11, R10 ;  /* 0x0000000a000b7305 */ /* 0x0002a4000021f000 */
[----:B-1----:R-:W-:Y:S01]  /*01b0*/  IMAD.MOV.U32 R10, RZ, RZ, RZ ;  /* 0x000000ffff0a7224 */ /* 0x002fe200078e00ff */
[----:B--2---:R-:W-:-:S05]  /*01c0*/  IADD3 R14, PT, PT, RZ, -R11, RZ ;  /* 0x8000000bff0e7210 */ /* 0x004fca0007ffe0ff */
[----:B------:R-:W-:-:S04]  /*01d0*/  IMAD R17, R14, R13, RZ ;  /* 0x0000000d0e117224 */ /* 0x000fc800078e02ff */
[----:B------:R-:W-:-:S04]  /*01e0*/  IMAD.HI.U32 R14, R11, R17, R10 ;  /* 0x000000110b0e7227 */ /* 0x000fc800078e000a */
[----:B------:R-:W-:Y:S02]  /*01f0*/  IMAD.MOV R11, RZ, RZ, -R16 ;  /* 0x000000ffff0b7224 */ /* 0x000fe400078e0a10 */
[----:B------:R-:W-:-:S04]  /*0200*/  IMAD.HI.U32 R14, R14, R9, RZ ;  /* 0x000000090e0e7227 */ /* 0x000fc800078e00ff */
[----:B------:R-:W-:Y:S01]  /*0210*/  IMAD R14, R14, R11, R12 ;  /* 0x0000000b0e0e7224 */ /* 0x000fe200078e020c */
[----:B------:R-:W-:-:S04]  /*0220*/  IADD3 R11, PT, PT, R15, -0x1, RZ ;  /* 0xffffffff0f0b7810 */ /* 0x000fc80007ffe0ff */
[----:B------:R-:W-:-:S13]  /*0230*/  ISETP.GT.U32.AND P0, PT, R13, R14, PT ;  /* 0x0000000e0d00720c */ /* 0x000fda0003f04070 */
[----:B------:R-:W-:Y:S02]  /*0240*/  @!P0 IADD3 R14, PT, PT, R14, -R13, RZ ;  /* 0x8000000d0e0e8210 */ /* 0x000fe40007ffe0ff */
[----:B------:R-:W-:Y:S02]  /*0250*/  ISETP.NE.AND P0, PT, R15, RZ, PT ;  /* 0x000000ff0f00720c */ /* 0x000fe40003f05270 */
        /* <DEDUP_REMOVED lines=10> */
[----:B0-----:R-:W-:Y:S01]  /*0300*/  IMAD.WIDE R10, R11, 0x8, R4 ;  /* 0x000000080b0a7825 */ /* 0x001fe200078e0204 */
[----:B------:R-:W2:Y:S05]  /*0310*/  LDG.E.64 R12, desc[UR6][R2.64] ;  /* 0x00000006020c7981 */ /* 0x000eaa000c1e1b00 */
[----:B------:R-:W2:Y:S02]  /*0320*/  LDG.E.64 R10, desc[UR6][R10.64] ;  /* 0x000000060a0a7981 */ /* 0x000ea4000c1e1b00 */
[----:B--2---:R-:W-:-:S07]  /*0330*/  DADD R12, R10, R12 ;  /* 0x000000000a0c7229 */ /* 0x004fce000000000c */
[----:B------:R1:W-:Y:S04]  /*0340*/  STG.E.64 desc[UR6][R2.64], R12 ;  /* 0x0000000c02007986 */ /* 0x0003e8000c101b06 */
.L_x_10:
[----:B------:R-:W-:Y:S05]  /*0350*/  BSYNC.RECONVERGENT B0 ;  /* 0x0000000000007941 */ /* 0x000fea0003800200 */
.L_x_9:
[----:B------:R-:W-:Y:S01]  /*0360*/  SHF.L.U32 R15, R15, 0x1, RZ ;  /* 0x000000010f0f7819 */ /* 0x000fe200000006ff */
[----:B------:R-:W-:Y:S03]  /*0370*/  BAR.SYNC.DEFER_BLOCKING 0x0 ;  /* 0x0000000000007b1d */ /* 0x000fe60000010000 */
[----:B------:R-:W-:-:S13]  /*0380*/  ISETP.GT.AND P0, PT, R15, UR4, PT ;  /* 0x000000040f007c0c */ /* 0x000fda000bf04270 */
[----:B------:R-:W-:Y:S05]  /*0390*/  @!P0 BRA `(.L_x_11) ;  /* 0xfffffffc00608947 */ /* 0x000fea000383ffff */
.L_x_8:
[----:B------:R-:W2:Y:S01]  /*03a0*/  LDCU.64 UR8, c[0x0][0x388] ;  /* 0x00007100ff0877ac */ /* 0x000ea20008000a00 */
[----:B------:R-:W-:Y:S01]  /*03b0*/  BAR.SYNC.DEFER_BLOCKING 0x0 ;  /* 0x0000000000007b1d */ /* 0x000fe20000010000 */
[----:B--2---:R-:W-:-:S04]  /*03c0*/  ISETP.NE.U32.AND P0, PT, RZ, UR8, PT ;  /* 0x00000008ff007c0c */ /* 0x004fc8000bf05070 */
[----:B------:R-:W-:-:S13]  /*03d0*/  ISETP.NE.AND.EX P0, PT, RZ, UR9, PT, P0 ;  /* 0x00000009ff007c0c */ /* 0x000fda000bf05300 */
[----:B------:R-:W-:Y:S05]  /*03e0*/  @!P0 EXIT ;  /* 0x000000000000894d */ /* 0x000fea0003800000 */
[----:B------:R-:W-:Y:S01]  /*03f0*/  ISETP.NE.AND P0, PT, R6, 0x3ff, PT ;  /* 0x000003ff0600780c */ /* 0x000fe20003f05270 */
[----:B------:R-:W-:-:S12]  /*0400*/  BSSY.RECONVERGENT B0, `(.L_x_12) ;  /* 0x000000e000007945 */ /* 0x000fd80003800200 */
[----:B------:R-:W-:Y:S05]  /*0410*/  @P0 BRA `(.L_x_13) ;  /* 0x0000000000300947 */ /* 0x000fea0003800000 */
[----:B------:R-:W2:Y:S08]  /*0420*/  LDC R9, c[0x0][0x390] ;  /* 0x0000e400ff097b82 */ /* 0x000eb00000000800 */
[----:B------:R-:W3:Y:S01]  /*0430*/  LDC.64 R6, c[0x0][0x380] ;  /* 0x0000e000ff067b82 */ /* 0x000ee20000000a00 */
[----:B--2---:R-:W-:-:S13]  /*0440*/  ISETP.GE.AND P0, PT, R8, R9, PT ;  /* 0x000000090800720c */ /* 0x004fda0003f06270 */
[----:B-1----:R-:W2:Y:S01]  /*0450*/  @!P0 LDG.E.64 R2, desc[UR6][R2.64] ;  /* 0x0000000602028981 */ /* 0x002ea2000c1e1b00 */
[----:B0-----:R-:W0:Y:S01]  /*0460*/  @!P0 LDC.64 R4, c[0x0][0x388] ;  /* 0x0000e200ff048b82 */ /* 0x001e220000000a00 */
[----:B---3--:R-:W-:-:S07]  /*0470*/  @P0 IMAD.WIDE R6, R9, 0x8, R6 ;  /* 0x0000000809060825 */ /* 0x008fce00078e0206 */
[----:B------:R-:W1:Y:S01]  /*0480*/  LDC.64 R8, c[0x0][0x388] ;  /* 0x0000e200ff087b82 */ /* 0x000e620000000a00 */
[----:B0-----:R-:W-:-:S05]  /*0490*/  @!P0 IMAD.WIDE.U32 R4, R0, 0x8, R4 ;  /* 0x0000000800048825 */ /* 0x001fca00078e0004 */
[----:B--2---:R2:W-:Y:S04]  /*04a0*/  @!P0 STG.E.64 desc[UR6][R4.64], R2 ;  /* 0x0000000204008986 */ /* 0x0045e8000c101b06 */
[----:B------:R-:W3:Y:S01]  /*04b0*/  @P0 LDG.E.64 R6, desc[UR6][R6.64+-0x8] ;  /* 0xfffff80606060981 */ /* 0x000ee2000c1e1b00 */
[----:B-1----:R-:W-:-:S05]  /*04c0*/  @P0 IMAD.WIDE.U32 R8, R0, 0x8, R8 ;  /* 0x0000000800080825 */ /* 0x002fca00078e0008 */
[----:B---3--:R2:W-:Y:S02]  /*04d0*/  @P0 STG.E.64 desc[UR6][R8.64], R6 ;  /* 0x0000000608000986 */ /* 0x0085e4000c101b06 */
.L_x_13:
[----:B------:R-:W-:Y:S05]  /*04e0*/  BSYNC.RECONVERGENT B0 ;  /* 0x0000000000007941 */ /* 0x000fea0003800200 */
.L_x_12:
[----:B------:R-:W-:Y:S06]  /*04f0*/  BAR.SYNC.DEFER_BLOCKING 0x0 ;  /* 0x0000000000007b1d */ /* 0x000fec0000010000 */
[----:B------:R-:W-:Y:S05]  /*0500*/  EXIT ;  /* 0x000000000000794d */ /* 0x000fea0003800000 */
.L_x_14:
        /* <DEDUP_REMOVED lines=15> */
.L_x_19:


//--------------------- .text._Z13scat_part_sumPdS_ --------------------------
	.section	.text._Z13scat_part_sumPdS_,"ax",@progbits
	.align	128
        .global         _Z13scat_part_sumPdS_
        .type           _Z13scat_part_sumPdS_,@function
        .size           _Z13scat_part_sumPdS_,(.L_x_20 - _Z13scat_part_sumPdS_)
        .other          _Z13scat_part_sumPdS_,@"STO_CUDA_ENTRY STV_DEFAULT"
_Z13scat_part_sumPdS_:
.text._Z13scat_part_sumPdS_:
[----:B------:R-:W-:Y:S01]  /*0000*/  LDC R1, c[0x0][0x37c] ;  /* 0x0000df00ff017b82 */ /* 0x000fe20000000800 */
[----:B------:R-:W0:Y:S07]  /*0010*/  S2R R9, SR_CTAID.X ;  /* 0x0000000000097919 */ /* 0x000e2e0000002500 */
[----:B------:R-:W0:Y:S01]  /*0020*/  LDC.64 R2, c[0x0][0x388] ;  /* 0x0000e200ff027b82 */ /* 0x000e220000000a00 */
[----:B------:R-:W1:Y:S01]  /*0030*/  LDCU UR6, c[0x0][0x360] ;  /* 0x00006c00ff0677ac */ /* 0x000e620008000800 */
[----:B------:R-:W1:Y:S01]  /*0040*/  S2R R0, SR_TID.X ;  /* 0x0000000000007919 */ /* 0x000e620000002100 */
[----:B------:R-:W2:Y:S05]  /*0050*/  LDCU.64 UR4, c[0x0][0x358] ;  /* 0x00006b00ff0477ac */ /* 0x000eaa0008000a00 */
[----:B------:R-:W3:Y:S01]  /*0060*/  LDC.64 R4, c[0x0][0x380] ;  /* 0x0000e000ff047b82 */ /* 0x000ee20000000a00 */
[----:B0-----:R-:W-:-:S04]  /*0070*/  IMAD.WIDE.U32 R2, R9, 0x8, R2 ;  /* 0x0000000809027825 */ /* 0x001fc800078e0002 */
[----:B-1----:R-:W-:Y:S02]  /*0080*/  IMAD R7, R9, UR6, R0 ;  /* 0x0000000609077c24 */ /* 0x002fe4000f8e0200 */
[----:B--2---:R-:W2:Y:S02]  /*0090*/  LDG.E.64 R2, desc[UR4][R2.64] ;  /* 0x0000000402027981 */ /* 0x004ea4000c1e1b00 */
[----:B---3--:R-:W-:-:S05]  /*00a0*/  IMAD.WIDE R4, R7, 0x8, R4 ;  /* 0x0000000807047825 */ /* 0x008fca00078e0204 */
[----:B------:R-:W2:Y:S02]  /*00b0*/  LDG.E.64 R6, desc[UR4][R4.64] ;  /* 0x0000000404067981 */ /* 0x000ea4000c1e1b00 */
[----:B--2---:R-:W-:-:S07]  /*00c0*/  DADD R6, R2, R6 ;  /* 0x0000000002067229 */ /* 0x004fce0000000006 */
[----:B------:R-:W-:Y:S01]  /*00d0*/  STG.E.64 desc[UR4][R4.64], R6 ;  /* 0x0000000604007986 */ /* 0x000fe2000c101b04 */
[----:B------:R-:W-:Y:S05]  /*00e0*/  EXIT ;  /* 0x000000000000794d */ /* 0x000fea0003800000 */
.L_x_15:
        /* <DEDUP_REMOVED lines=9> */
.L_x_20:


//--------------------- .nv.shared.reserved.0     --------------------------
	.section	.nv.shared.reserved.0,"aw",@nobits
	.weak		__nv_reservedSMEM_offset_0_alias
	.size		__nv_reservedSMEM_offset_0_alias, 0, 64
	.other		__nv_reservedSMEM_offset_0_alias,@"STO_CUDA_RESERVED_SHARED STV_DEFAULT"
__nv_reservedSMEM_offset_0_alias:
	.zero		0
	.zero		64


//--------------------- .nv.global                --------------------------
	.section	.nv.global,"aw",@nobits
.nv.global:
	.type		_ZN34_INTERNAL_3f452193_4_k_cu_259a83a46thrust24THRUST_300001_SM_1000_NS3seqE,@object
	.size		_ZN34_INTERNAL_3f452193_4_k_cu_259a83a46thrust24THRUST_300001_SM_1000_NS3seqE,(_ZN34_INTERNAL_3f452193_4_k_cu_259a83a44cuda3std3__48in_placeE - _ZN34_INTERNAL_3f452193_4_k_cu_259a83a46thrust24THRUST_300001_SM_1000_NS3seqE)
_ZN34_INTERNAL_3f452193_4_k_cu_259a83a46thrust24THRUST_300001_SM_1000_NS3seqE:
	.zero		1
	.type		_ZN34_INTERNAL_3f452193_4_k_cu_259a83a44cuda3std3__48in_placeE,@object
	.size		_ZN34_INTERNAL_3f452193_4_k_cu_259a83a44cuda3std3__48in_placeE,(_ZN34_INTERNAL_3f452193_4_k_cu_259a83a44cuda3std6ranges3__45__cpo4sizeE - _ZN34_INTERNAL_3f452193_4_k_cu_259a83a44cuda3std3__48in_placeE)
_ZN34_INTERNAL_3f452193_4_k_cu_259a83a44cuda3std3__48in_placeE:
	.zero		1
	.type		_ZN34_INTERNAL_3f452193_4_k_cu_259a83a44cuda3std6ranges3__45__cpo4sizeE,@object
	.size		_ZN34_INTERNAL_3f452193_4_k_cu_259a83a44cuda3std6ranges3__45__cpo4sizeE,(_ZN34_INTERNAL_3f452193_4_k_cu_259a83a46thrust24THRUST_300001_SM_1000_NS12placeholders2_3E - _ZN34_INTERNAL_3f452193_4_k_cu_259a83a44cuda3std6ranges3__45__cpo4sizeE)
_ZN34_INTERNAL_3f452193_4_k_cu_259a83a44cuda3std6ranges3__45__cpo4sizeE:
	.zero		1
	.type		_ZN34_INTERNAL_3f452193_4_k_cu_259a83a46thrust24THRUST_300001_SM_1000_NS12placeholders2_3E,@object
	.size		_ZN34_INTERNAL_3f452193_4_k_cu_259a83a46thrust24THRUST_300001_SM_1000_NS12placeholders2_3E,(_ZN34_INTERNAL_3f452193_4_k_cu_259a83a44cuda3std3__45__cpo6cbeginE - _ZN34_INTERNAL_3f452193_4_k_cu_259a83a46thrust24THRUST_300001_SM_1000_NS12placeholders2_3E)
_ZN34_INTERNAL_3f452193_4_k_cu_259a83a46thrust24THRUST_300001_SM_1000_NS12placeholders2_3E:
	.zero		1
	.type		_ZN34_INTERNAL_3f452193_4_k_cu_259a83a44cuda3std3__45__cpo6cbeginE,@object
	.size		_ZN34_INTERNAL_3f452193_4_k_cu_259a83a44cuda3std3__45__cpo6cbeginE,(_ZN34_INTERNAL_3f452193_4_k_cu_259a83a44cuda3std6ranges3__45__cpo6cbeginE - _ZN34_INTERNAL_3f452193_4_k_cu_259a83a44cuda3std3__45__cpo6cbeginE)
_ZN34_INTERNAL_3f452193_4_k_cu_259a83a44cuda3std3__45__cpo6cbeginE:
	.zero		1
	.type		_ZN34_INTERNAL_3f452193_4_k_cu_259a83a44cuda3std6ranges3__45__cpo6cbeginE,@object
	.size		_ZN34_INTERNAL_3f452193_4_k_cu_259a83a44cuda3std6ranges3__45__cpo6cbeginE,(_ZN34_INTERNAL_3f452193_4_k_cu_259a83a46thrust24THRUST_300001_SM_1000_NS12placeholders2_7E - _ZN34_INTERNAL_3f452193_4_k_cu_259a83a44cuda3std6ranges3__45__cpo6cbeginE)
_ZN34_INTERNAL_3f452193_4_k_cu_259a83a44cuda3std6ranges3__45__cpo6cbeginE:
	.zero		1
	.type		_ZN34_INTERNAL_3f452193_4_k_cu_259a83a46thrust24THRUST_300001_SM_1000_NS12placeholders2_7E,@object
	.size		_ZN34_INTERNAL_3f452193_4_k_cu_259a83a46thrust24THRUST_300001_SM_1000_NS12placeholders2_7E,(_ZN34_INTERNAL_3f452193_4_k_cu_259a83a44cuda3std3__45__cpo7crbeginE - _ZN34_INTERNAL_3f452193_4_k_cu_259a83a46thrust24THRUST_300001_SM_1000_NS12placeholders2_7E)
_ZN34_INTERNAL_3f452193_4_k_cu_259a83a46thrust24THRUST_300001_SM_1000_NS12placeholders2_7E:
	.zero		1
	.type		_ZN34_INTERNAL_3f452193_4_k_cu_259a83a44cuda3std3__45__cpo7crbeginE,@object
	.size		_ZN34_INTERNAL_3f452193_4_k_cu_259a83a44cuda3std3__45__cpo7crbeginE,(_ZN34_INTERNAL_3f452193_4_k_cu_259a83a44cuda3std6ranges3__45__cpo4nextE - _ZN34_INTERNAL_3f452193_4_k_cu_259a83a44cuda3std3__45__cpo7crbeginE)
_ZN34_INTERNAL_3f452193_4_k_cu_259a83a44cuda3std3__45__cpo7crbeginE:
	.zero		1
	.type		_ZN34_INTERNAL_3f452193_4_k_cu_259a83a44cuda3std6ranges3__45__cpo4nextE,@object
	.size		_ZN34_INTERNAL_3f452193_4_k_cu_259a83a44cuda3std6ranges3__45__cpo4nextE,(_ZN34_INTERNAL_3f452193_4_k_cu_259a83a44cuda3std6ranges3__45__cpo4swapE - _ZN34_INTERNAL_3f452193_4_k_cu_259a83a44cuda3std6ranges3__45__cpo4nextE)
_ZN34_INTERNAL_3f452193_4_k_cu_259a83a44cuda3std6ranges3__45__cpo4nextE:
	.zero		1
	.type		_ZN34_INTERNAL_3f452193_4_k_cu_259a83a44cuda3std6ranges3__45__cpo4swapE,@object
	.size		_ZN34_INTERNAL_3f452193_4_k_cu_259a83a44cuda3std6ranges3__45__cpo4swapE,(_ZN34_INTERNAL_3f452193_4_k_cu_259a83a46thrust24THRUST_300001_SM_1000_NS8cuda_cub10par_nosyncE - _ZN34_INTERNAL_3f452193_4_k_cu_259a83a44cuda3std6ranges3__45__cpo4swapE)
_ZN34_INTERNAL_3f452193_4_k_cu_259a83a44cuda3std6ranges3__45__cpo4swapE:
	.zero		1
	.type		_ZN34_INTERNAL_3f452193_4_k_cu_259a83a46thrust24THRUST_300001_SM_1000_NS8cuda_cub10par_nosyncE,@object
	.size		_ZN34_INTERNAL_3f452193_4_k_cu_259a83a46thrust24THRUST_300001_SM_1000_NS8cuda_cub10par_nosyncE,(_ZN34_INTERNAL_3f452193_4_k_cu_259a83a46thrust24THRUST_300001_SM_1000_NS12placeholders2_9E - _ZN34_INTERNAL_3f452193_4_k_cu_259a83a46thrust24THRUST_300001_SM_1000_NS8cuda_cub10par_nosyncE)
_ZN34_INTERNAL_3f452193_4_k_cu_259a83a46thrust24THRUST_300001_SM_1000_NS8cuda_cub10par_nosyncE:
	.zero		1
	.type		_ZN34_INTERNAL_3f452193_4_k_cu_259a83a46thrust24THRUST_300001_SM_1000_NS12placeholders2_9E,@object
	.size		_ZN34_INTERNAL_3f452193_4_k_cu_259a83a46thrust24THRUST_300001_SM_1000_NS12placeholders2_9E,(_ZN34_INTERNAL_3f452193_4_k_cu_259a83a44cuda3std3__436_GLOBAL__N__3f452193_4_k_cu_259a83a46ignoreE - _ZN34_INTERNAL_3f452193_4_k_cu_259a83a46thrust24THRUST_300001_SM_1000_NS12placeholders2_9E)
_ZN34_INTERNAL_3f452193_4_k_cu_259a83a46thrust24THRUST_300001_SM_1000_NS12placeholders2_9E:
	.zero		1
	.type		_ZN34_INTERNAL_3f452193_4_k_cu_259a83a44cuda3std3__436_GLOBAL__N__3f452193_4_k_cu_259a83a46ignoreE,@object
	.size		_ZN34_INTERNAL_3f452193_4_k_cu_259a83a44cuda3std3__436_GLOBAL__N__3f452193_4_k_cu_259a83a46ignoreE,(_ZN34_INTERNAL_3f452193_4_k_cu_259a83a44cuda3std6ranges3__45__cpo4dataE - _ZN34_INTERNAL_3f452193_4_k_cu_259a83a44cuda3std3__436_GLOBAL__N__3f452193_4_k_cu_259a83a46ignoreE)
_ZN34_INTERNAL_3f452193_4_k_cu_259a83a44cuda3std3__436_GLOBAL__N__3f452193_4_k_cu_259a83a46ignoreE:
	.zero		1
	.type		_ZN34_INTERNAL_3f452193_4_k_cu_259a83a44cuda3std6ranges3__45__cpo4dataE,@object
	.size		_ZN34_INTERNAL_3f452193_4_k_cu_259a83a44cuda3std6ranges3__45__cpo4dataE,(_ZN34_INTERNAL_3f452193_4_k_cu_259a83a46thrust24THRUST_300001_SM_1000_NS12placeholders2_1E - _ZN34_INTERNAL_3f452193_4_k_cu_259a83a44cuda3std6ranges3__45__cpo4dataE)
_ZN34_INTERNAL_3f452193_4_k_cu_259a83a44cuda3std6ranges3__45__cpo4dataE:
	.zero		1
	.type		_ZN34_INTERNAL_3f452193_4_k_cu_259a83a46thrust24THRUST_300001_SM_1000_NS12placeholders2_1E,@object
	.size		_ZN34_INTERNAL_3f452193_4_k_cu_259a83a46thrust24THRUST_300001_SM_1000_NS12placeholders2_1E,(_ZN34_INTERNAL_3f452193_4_k_cu_259a83a44cuda3std3__45__cpo5beginE - _ZN34_INTERNAL_3f452193_4_k_cu_259a83a46thrust24THRUST_300001_SM_1000_NS12placeholders2_1E)
_ZN34_INTERNAL_3f452193_4_k_cu_259a83a46thrust24THRUST_300001_SM_1000_NS12placeholders2_1E:
	.zero		1
	.type		_ZN34_INTERNAL_3f452193_4_k_cu_259a83a44cuda3std3__45__cpo5beginE,@object
	.size		_ZN34_INTERNAL_3f452193_4_k_cu_259a83a44cuda3std3__45__cpo5beginE,(_ZN34_INTERNAL_3f452193_4_k_cu_259a83a44cuda3std6ranges3__45__cpo5beginE - _ZN34_INTERNAL_3f452193_4_k_cu_259a83a44cuda3std3__45__cpo5beginE)
_ZN34_INTERNAL_3f452193_4_k_cu_259a83a44cuda3std3__45__cpo5beginE:
	.zero		1
	.type		_ZN34_INTERNAL_3f452193_4_k_cu_259a83a44cuda3std6ranges3__45__cpo5beginE,@object
	.size		_ZN34_INTERNAL_3f452193_4_k_cu_259a83a44cuda3std6ranges3__45__cpo5beginE,(_ZN34_INTERNAL_3f452193_4_k_cu_259a83a46thrust24THRUST_300001_SM_1000_NS12placeholders2_5E - _ZN34_INTERNAL_3f452193_4_k_cu_259a83a44cuda3std6ranges3__45__cpo5beginE)
_ZN34_INTERNAL_3f452193_4_k_cu_259a83a44cuda3std6ranges3__45__cpo5beginE:
	.zero		1
	.type		_ZN34_INTERNAL_3f452193_4_k_cu_259a83a46thrust24THRUST_300001_SM_1000_NS12placeholders2_5E,@object
	.size		_ZN34_INTERNAL_3f452193_4_k_cu_259a83a46thrust24THRUST_300001_SM_1000_NS12placeholders2_5E,(_ZN34_INTERNAL_3f452193_4_k_cu_259a83a44cuda3std3__45__cpo6rbeginE - _ZN34_INTERNAL_3f452193_4_k_cu_259a83a46thrust24THRUST_300001_SM_1000_NS12placeholders2_5E)
_ZN34_INTERNAL_3f452193_4_k_cu_259a83a46thrust24THRUST_300001_SM_1000_NS12placeholders2_5E:
	.zero		1
	.type		_ZN34_INTERNAL_3f452193_4_k_cu_259a83a44cuda3std3__45__cpo6rbeginE,@object
	.size		_ZN34_INTERNAL_3f452193_4_k_cu_259a83a44cuda3std3__45__cpo6rbeginE,(_ZN34_INTERNAL_3f452193_4_k_cu_259a83a44cuda3std6ranges3__45__cpo7advanceE - _ZN34_INTERNAL_3f452193_4_k_cu_259a83a44cuda3std3__45__cpo6rbeginE)
_ZN34_INTERNAL_3f452193_4_k_cu_259a83a44cuda3std3__45__cpo6rbeginE:
	.zero		1
	.type		_ZN34_INTERNAL_3f452193_4_k_cu_259a83a44cuda3std6ranges3__45__cpo7advanceE,@object
	.size		_ZN34_INTERNAL_3f452193_4_k_cu_259a83a44cuda3std6ranges3__45__cpo7advanceE,(_ZN34_INTERNAL_3f452193_4_k_cu_259a83a44cuda3std3__47nulloptE - _ZN34_INTERNAL_3f452193_4_k_cu_259a83a44cuda3std6ranges3__45__cpo7advanceE)
_ZN34_INTERNAL_3f452193_4_k_cu_259a83a44cuda3std6ranges3__45__cpo7advanceE:
	.zero		1
	.type		_ZN34_INTERNAL_3f452193_4_k_cu_259a83a44cuda3std3__47nulloptE,@object
	.size		_ZN34_INTERNAL_3f452193_4_k_cu_259a83a44cuda3std3__47nulloptE,(_ZN34_INTERNAL_3f452193_4_k_cu_259a83a44cuda3std6ranges3__45__cpo8distanceE - _ZN34_INTERNAL_3f452193_4_k_cu_259a83a44cuda3std3__47nulloptE)
_ZN34_INTERNAL_3f452193_4_k_cu_259a83a44cuda3std3__47nulloptE:
	.zero		1
	.type		_ZN34_INTERNAL_3f452193_4_k_cu_259a83a44cuda3std6ranges3__45__cpo8distanceE,@object
	.size		_ZN34_INTERNAL_3f452193_4_k_cu_259a83a44cuda3std6ranges3__45__cpo8distanceE,(_ZN34_INTERNAL_3f452193_4_k_cu_259a83a46thrust24THRUST_300001_SM_1000_NS12placeholders3_10E - _ZN34_INTERNAL_3f452193_4_k_cu_259a83a44cuda3std6ranges3__45__cpo8distanceE)
_ZN34_INTERNAL_3f452193_4_k_cu_259a83a44cuda3std6ranges3__45__cpo8distanceE:
	.zero		1
	.type		_ZN34_INTERNAL_3f452193_4_k_cu_259a83a46thrust24THRUST_300001_SM_1000_NS12placeholders3_10E,@object
	.size		_ZN34_INTERNAL_3f452193_4_k_cu_259a83a46thrust24THRUST_300001_SM_1000_NS12placeholders3_10E,(_ZN34_INTERNAL_3f452193_4_k_cu_259a83a44cuda3std3__419piecewise_constructE - _ZN34_INTERNAL_3f452193_4_k_cu_259a83a46thrust24THRUST_300001_SM_1000_NS12placeholders3_10E)
_ZN34_INTERNAL_3f452193_4_k_cu_259a83a46thrust24THRUST_300001_SM_1000_NS12placeholders3_10E:
	.zero		1
	.type		_ZN34_INTERNAL_3f452193_4_k_cu_259a83a44cuda3std3__419piecewise_constructE,@object
	.size		_ZN34_INTERNAL_3f452193_4_k_cu_259a83a44cuda3std3__419piecewise_constructE,(_ZN34_INTERNAL_3f452193_4_k_cu_259a83a44cuda3std6ranges3__45__cpo5cdataE - _ZN34_INTERNAL_3f452193_4_k_cu_259a83a44cuda3std3__419piecewise_constructE)
_ZN34_INTERNAL_3f452193_4_k_cu_259a83a44cuda3std3__419piecewise_constructE:
	.zero		1
	.type		_ZN34_INTERNAL_3f452193_4_k_cu_259a83a44cuda3std6ranges3__45__cpo5cdataE,@object
	.size		_ZN34_INTERNAL_3f452193_4_k_cu_259a83a44cuda3std6ranges3__45__cpo5cdataE,(_ZN34_INTERNAL_3f452193_4_k_cu_259a83a46thrust24THRUST_300001_SM_1000_NS12placeholders2_2E - _ZN34_INTERNAL_3f452193_4_k_cu_259a83a44cuda3std6ranges3__45__cpo5cdataE)
_ZN34_INTERNAL_3f452193_4_k_cu_259a83a44cuda3std6ranges3__45__cpo5cdataE:
	.zero		1
	.type		_ZN34_INTERNAL_3f452193_4_k_cu_259a83a46thrust24THRUST_300001_SM_1000_NS12placeholders2_2E,@object
	.size		_ZN34_INTERNAL_3f452193_4_k_cu_259a83a46thrust24THRUST_300001_SM_1000_NS12placeholders2_2E,(_ZN34_INTERNAL_3f452193_4_k_cu_259a83a44cuda3std3__45__cpo3endE - _ZN34_INTERNAL_3f452193_4_k_cu_259a83a46thrust24THRUST_300001_SM_1000_NS12placeholders2_2E)
_ZN34_INTERNAL_3f452193_4_k_cu_259a83a46thrust24THRUST_300001_SM_1000_NS12placeholders2_2E:
	.zero		1
	.type		_ZN34_INTERNAL_3f452193_4_k_cu_259a83a44cuda3std3__45__cpo3endE,@object
	.size		_ZN34_INTERNAL_3f452193_4_k_cu_259a83a44cuda3std3__45__cpo3endE,(_ZN34_INTERNAL_3f452193_4_k_cu_259a83a44cuda3std6ranges3__45__cpo3endE - _ZN34_INTERNAL_3f452193_4_k_cu_259a83a44cuda3std3__45__cpo3endE)
_ZN34_INTERNAL_3f452193_4_k_cu_259a83a44cuda3std3__45__cpo3endE:
	.zero		1
	.type		_ZN34_INTERNAL_3f452193_4_k_cu_259a83a44cuda3std6ranges3__45__cpo3endE,@object
	.size		_ZN34_INTERNAL_3f452193_4_k_cu_259a83a44cuda3std6ranges3__45__cpo3endE,(_ZN34_INTERNAL_3f452193_4_k_cu_259a83a46thrust24THRUST_300001_SM_1000_NS12placeholders2_6E - _ZN34_INTERNAL_3f452193_4_k_cu_259a83a44cuda3std6ranges3__45__cpo3endE)
_ZN34_INTERNAL_3f452193_4_k_cu_259a83a44cuda3std6ranges3__45__cpo3endE:
	.zero		1
	.type		_ZN34_INTERNAL_3f452193_4_k_cu_259a83a46thrust24THRUST_300001_SM_1000_NS12placeholders2_6E,@object
	.size		_ZN34_INTERNAL_3f452193_4_k_cu_259a83a46thrust24THRUST_300001_SM_1000_NS12placeholders2_6E,(_ZN34_INTERNAL_3f452193_4_k_cu_259a83a44cuda3std3__45__cpo4rendE - _ZN34_INTERNAL_3f452193_4_k_cu_259a83a46thrust24THRUST_300001_SM_1000_NS12placeholders2_6E)
_ZN34_INTERNAL_3f452193_4_k_cu_259a83a46thrust24THRUST_300001_SM_1000_NS12placeholders2_6E:
	.zero		1
	.type		_ZN34_INTERNAL_3f452193_4_k_cu_259a83a44cuda3std3__45__cpo4rendE,@object
	.size		_ZN34_INTERNAL_3f452193_4_k_cu_259a83a44cuda3std3__45__cpo4rendE,(_ZN34_INTERNAL_3f452193_4_k_cu_259a83a44cuda3std6ranges3__45__cpo9iter_swapE - _ZN34_INTERNAL_3f452193_4_k_cu_259a83a44cuda3std3__45__cpo4rendE)
_ZN34_INTERNAL_3f452193_4_k_cu_259a83a44cuda3std3__45__cpo4rendE:
	.zero		1
	.type		_ZN34_INTERNAL_3f452193_4_k_cu_259a83a44cuda3std6ranges3__45__cpo9iter_swapE,@object
	.size		_ZN34_INTERNAL_3f452193_4_k_cu_259a83a44cuda3std6ranges3__45__cpo9iter_swapE,(_ZN34_INTERNAL_3f452193_4_k_cu_259a83a44cuda3std3__48unexpectE - _ZN34_INTERNAL_3f452193_4_k_cu_259a83a44cuda3std6ranges3__45__cpo9iter_swapE)
_ZN34_INTERNAL_3f452193_4_k_cu_259a83a44cuda3std6ranges3__45__cpo9iter_swapE:
	.zero		1
	.type		_ZN34_INTERNAL_3f452193_4_k_cu_259a83a44cuda3std3__48unexpectE,@object
	.size		_ZN34_INTERNAL_3f452193_4_k_cu_259a83a44cuda3std3__48unexpectE,(_ZN34_INTERNAL_3f452193_4_k_cu_259a83a46thrust24THRUST_300001_SM_1000_NS8cuda_cub3parE - _ZN34_INTERNAL_3f452193_4_k_cu_259a83a44cuda3std3__48unexpectE)
_ZN34_INTERNAL_3f452193_4_k_cu_259a83a44cuda3std3__48unexpectE:
	.zero		1
	.type		_ZN34_INTERNAL_3f452193_4_k_cu_259a83a46thrust24THRUST_300001_SM_1000_NS8cuda_cub3parE,@object
	.size		_ZN34_INTERNAL_3f452193_4_k_cu_259a83a46thrust24THRUST_300001_SM_1000_NS8cuda_cub3parE,(_ZN34_INTERNAL_3f452193_4_k_cu_259a83a46thrust24THRUST_300001_SM_1000_NS12placeholders2_4E - _ZN34_INTERNAL_3f452193_4_k_cu_259a83a46thrust24THRUST_300001_SM_1000_NS8cuda_cub3parE)
_ZN34_INTERNAL_3f452193_4_k_cu_259a83a46thrust24THRUST_300001_SM_1000_NS8cuda_cub3parE:
	.zero		1
	.type		_ZN34_INTERNAL_3f452193_4_k_cu_259a83a46thrust24THRUST_300001_SM_1000_NS12placeholders2_4E,@object
	.size		_ZN34_INTERNAL_3f452193_4_k_cu_259a83a46thrust24THRUST_300001_SM_1000_NS12placeholders2_4E,(_ZN34_INTERNAL_3f452193_4_k_cu_259a83a44cuda3std3__45__cpo4cendE - _ZN34_INTERNAL_3f452193_4_k_cu_259a83a46thrust24THRUST_300001_SM_1000_NS12placeholders2_4E)
_ZN34_INTERNAL_3f452193_4_k_cu_259a83a46thrust24THRUST_300001_SM_1000_NS12placeholders2_4E:
	.zero		1
	.type		_ZN34_INTERNAL_3f452193_4_k_cu_259a83a44cuda3std3__45__cpo4cendE,@object
	.size		_ZN34_INTERNAL_3f452193_4_k_cu_259a83a44cuda3std3__45__cpo4cendE,(_ZN34_INTERNAL_3f452193_4_k_cu_259a83a44cuda3std6ranges3__45__cpo4cendE - _ZN34_INTERNAL_3f452193_4_k_cu_259a83a44cuda3std3__45__cpo4cendE)
_ZN34_INTERNAL_3f452193_4_k_cu_259a83a44cuda3std3__45__cpo4cendE:
	.zero		1
	.type		_ZN34_INTERNAL_3f452193_4_k_cu_259a83a44cuda3std6ranges3__45__cpo4cendE,@object
	.size		_ZN34_INTERNAL_3f452193_4_k_cu_259a83a44cuda3std6ranges3__45__cpo4cendE,(_ZN34_INTERNAL_3f452193_4_k_cu_259a83a44cuda3std3__420unreachable_sentinelE - _ZN34_INTERNAL_3f452193_4_k_cu_259a83a44cuda3std6ranges3__45__cpo4cendE)
_ZN34_INTERNAL_3f452193_4_k_cu_259a83a44cuda3std6ranges3__45__cpo4cendE:
	.zero		1
	.type		_ZN34_INTERNAL_3f452193_4_k_cu_259a83a44cuda3std3__420unreachable_sentinelE,@object
	.size		_ZN34_INTERNAL_3f452193_4_k_cu_259a83a44cuda3std3__420unreachable_sentinelE,(_ZN34_INTERNAL_3f452193_4_k_cu_259a83a44cuda3std6ranges3__45__cpo5ssizeE - _ZN34_INTERNAL_3f452193_4_k_cu_259a83a44cuda3std3__420unreachable_sentinelE)
_ZN34_INTERNAL_3f452193_4_k_cu_259a83a44cuda3std3__420unreachable_sentinelE:
	.zero		1
	.type		_ZN34_INTERNAL_3f452193_4_k_cu_259a83a44cuda3std6ranges3__45__cpo5ssizeE,@object
	.size		_ZN34_INTERNAL_3f452193_4_k_cu_259a83a44cuda3std6ranges3__45__cpo5ssizeE,(_ZN34_INTERNAL_3f452193_4_k_cu_259a83a46thrust24THRUST_300001_SM_1000_NS12placeholders2_8E - _ZN34_INTERNAL_3f452193_4_k_cu_259a83a44cuda3std6ranges3__45__cpo5ssizeE)
_ZN34_INTERNAL_3f452193_4_k_cu_259a83a44cuda3std6ranges3__45__cpo5ssizeE:
	.zero		1
	.type		_ZN34_INTERNAL_3f452193_4_k_cu_259a83a46thrust24THRUST_300001_SM_1000_NS12placeholders2_8E,@object
	.size		_ZN34_INTERNAL_3f452193_4_k_cu_259a83a46thrust24THRUST_300001_SM_1000_NS12placeholders2_8E,(_ZN34_INTERNAL_3f452193_4_k_cu_259a83a44cuda3std3__45__cpo5crendE - _ZN34_INTERNAL_3f452193_4_k_cu_259a83a46thrust24THRUST_300001_SM_1000_NS12placeholders2_8E)
_ZN34_INTERNAL_3f452193_4_k_cu_259a83a46thrust24THRUST_300001_SM_1000_NS12placeholders2_8E:
	.zero		1
	.type		_ZN34_INTERNAL_3f452193_4_k_cu_259a83a44cuda3std3__45__cpo5crendE,@object
	.size		_ZN34_INTERNAL_3f452193_4_k_cu_259a83a44cuda3std3__45__cpo5crendE,(_ZN34_INTERNAL_3f452193_4_k_cu_259a83a44cuda3std6ranges3__45__cpo4prevE - _ZN34_INTERNAL_3f452193_4_k_cu_259a83a44cuda3std3__45__cpo5crendE)
_ZN34_INTERNAL_3f452193_4_k_cu_259a83a44cuda3std3__45__cpo5crendE:
	.zero		1
	.type		_ZN34_INTERNAL_3f452193_4_k_cu_259a83a44cuda3std6ranges3__45__cpo4prevE,@object
	.size		_ZN34_INTERNAL_3f452193_4_k_cu_259a83a44cuda3std6ranges3__45__cpo4prevE,(_ZN34_INTERNAL_3f452193_4_k_cu_259a83a44cuda3std6ranges3__45__cpo9iter_moveE - _ZN34_INTERNAL_3f452193_4_k_cu_259a83a44cuda3std6ranges3__45__cpo4prevE)
_ZN34_INTERNAL_3f452193_4_k_cu_259a83a44cuda3std6ranges3__45__cpo4prevE:
	.zero		1
	.type		_ZN34_INTERNAL_3f452193_4_k_cu_259a83a44cuda3std6ranges3__45__cpo9iter_moveE,@object
	.size		_ZN34_INTERNAL_3f452193_4_k_cu_259a83a44cuda3std6ranges3__45__cpo9iter_moveE,(_ZN34_INTERNAL_3f452193_4_k_cu_259a83a46thrust24THRUST_300001_SM_1000_NS6system6detail10sequential3seqE - _ZN34_INTERNAL_3f452193_4_k_cu_259a83a44cuda3std6ranges3__45__cpo9iter_moveE)
_ZN34_INTERNAL_3f452193_4_k_cu_259a83a44cuda3std6ranges3__45__cpo9iter_moveE:
	.zero		1
	.type		_ZN34_INTERNAL_3f452193_4_k_cu_259a83a46thrust24THRUST_300001_SM_1000_NS6system6detail10sequential3seqE,@object
	.size		_ZN34_INTERNAL_3f452193_4_k_cu_259a83a46thrust24THRUST_300001_SM_1000_NS6system6detail10sequential3seqE,(.L_31 - _ZN34_INTERNAL_3f452193_4_k_cu_259a83a46thrust24THRUST_300001_SM_1000_NS6system6detail10sequential3seqE)
_ZN34_INTERNAL_3f452193_4_k_cu_259a83a46thrust24THRUST_300001_SM_1000_NS6system6detail10sequential3seqE:
	.zero		1
.L_31:


//--------------------- .nv.constant0._ZN3cub18CUB_300001_SM_10006detail11EmptyKernelIvEEvv --------------------------
	.section	.nv.constant0._ZN3cub18CUB_300001_SM_10006detail11EmptyKernelIvEEvv,"a",@progbits
	.sectionflags	@""
	.align	4
.nv.constant0._ZN3cub18CUB_300001_SM_10006detail11EmptyKernelIvEEvv:
	.zero		896


//--------------------- .nv.constant0._Z14excl_downsweepPdi --------------------------
	.section	.nv.constant0._Z14excl_downsweepPdi,"a",@progbits
	.sectionflags	@""
	.align	4
.nv.constant0._Z14excl_downsweepPdi:
	.zero		908


//--------------------- .nv.constant0._Z14incl_downsweepPd --------------------------
	.section	.nv.constant0._Z14incl_downsweepPd,"a",@progbits
	.sectionflags	@""
	.align	4
.nv.constant0._Z14incl_downsweepPd:
	.zero		904


//--------------------- .nv.constant0._Z7upsweepPdS_i --------------------------
	.section	.nv.constant0._Z7upsweepPdS_i,"a",@progbits
	.sectionflags	@""
	.align	4
.nv.constant0._Z7upsweepPdS_i:
	.zero		916


//--------------------- .nv.constant0._Z13scat_part_sumPdS_ --------------------------
	.section	.nv.constant0._Z13scat_part_sumPdS_,"a",@progbits
	.sectionflags	@""
	.align	4
.nv.constant0._Z13scat_part_sumPdS_:
	.zero		912


//--------------------- SYMBOLS --------------------------

	.type		.nv.reservedSmem.offset0,@object
	.size		.nv.reservedSmem.offset0,0x4
